//
// Generated by NVIDIA NVVM Compiler
//
// Compiler Build ID: CL-36424714
// Cuda compilation tools, release 13.0, V13.0.88
// Based on NVVM 20.0.0
//

.version 9.0
.target sm_100
.address_size 64

	// .globl	_Z16forceCalculationPvS_
.extern .shared .align 16 .b8 shPosition[];

.visible .entry _Z16forceCalculationPvS_(
	.param .u64 .ptr .align 1 _Z16forceCalculationPvS__param_0,
	.param .u64 .ptr .align 1 _Z16forceCalculationPvS__param_1
)
{
	.reg .pred 	%p<6>;
	.reg .b16 	%rs<3>;
	.reg .b32 	%r<39>;
	.reg .b32 	%f<2370>;
	.reg .b64 	%rd<11>;

	ld.param.u64 	%rd3, [_Z16forceCalculationPvS__param_0];
	ld.param.u64 	%rd2, [_Z16forceCalculationPvS__param_1];
	cvta.to.global.u64 	%rd1, %rd3;
	mov.u32 	%r1, %ntid.x;
	mov.u32 	%r21, %ctaid.x;
	mov.u32 	%r2, %tid.x;
	mad.lo.s32 	%r3, %r21, %r1, %r2;
	mul.wide.s32 	%rd4, %r3, 16;
	add.s64 	%rd5, %rd1, %rd4;
	.pragma "used_bytes_mask 4095";
	ld.global.v4.f32 	{%f1, %f2, %f3, %f29}, [%rd5];
	shl.b32 	%r22, %r2, 4;
	mov.u32 	%r23, shPosition;
	add.s32 	%r4, %r23, %r22;
	cvt.u16.u32 	%rs1, %r1;
	div.u16 	%rs2, 16835, %rs1;
	cvt.u32.u16 	%r5, %rs2;
	and.b32  	%r6, %r1, 127;
	and.b32  	%r7, %r1, 1920;
	and.b32  	%r24, %r1, -128;
	neg.s32 	%r8, %r24;
	mov.f32 	%f2360, 0f00000000;
	mov.b32 	%r33, 0;
	mov.f32 	%f2358, %f2360;
	mov.f32 	%f2359, %f2360;
$L__BB0_1:
	setp.lt.u32 	%p1, %r1, 128;
	mad.lo.s32 	%r26, %r33, %r1, %r2;
	mul.wide.u32 	%rd6, %r26, 16;
	add.s64 	%rd7, %rd1, %rd6;
	ld.global.v4.f32 	{%f31, %f32, %f33, %f34}, [%rd7];
	st.shared.v4.f32 	[%r4], {%f31, %f32, %f33, %f34};
	bar.sync 	0;
	mov.b32 	%r37, 0;
	@%p1 bra 	$L__BB0_4;
	add.s32 	%r34, %r23, 1024;
	mov.u32 	%r35, %r8;
$L__BB0_3:
	.pragma "nounroll";
	ld.shared.v4.f32 	{%f35, %f36, %f37, %f38}, [%r34+-1024];
	sub.f32 	%f39, %f35, %f1;
	sub.f32 	%f40, %f36, %f2;
	sub.f32 	%f41, %f37, %f3;
	mul.f32 	%f42, %f40, %f40;
	fma.rn.f32 	%f43, %f39, %f39, %f42;
	fma.rn.f32 	%f44, %f41, %f41, %f43;
	add.f32 	%f45, %f44, 0f3089705F;
	mul.f32 	%f46, %f45, %f45;
	mul.f32 	%f47, %f45, %f46;
	rsqrt.approx.f32 	%f48, %f47;
	mul.f32 	%f49, %f38, %f48;
	fma.rn.f32 	%f50, %f39, %f49, %f2358;
	fma.rn.f32 	%f51, %f40, %f49, %f2359;
	fma.rn.f32 	%f52, %f41, %f49, %f2360;
	ld.shared.v4.f32 	{%f53, %f54, %f55, %f56}, [%r34+-1008];
	sub.f32 	%f57, %f53, %f1;
	sub.f32 	%f58, %f54, %f2;
	sub.f32 	%f59, %f55, %f3;
	mul.f32 	%f60, %f58, %f58;
	fma.rn.f32 	%f61, %f57, %f57, %f60;
	fma.rn.f32 	%f62, %f59, %f59, %f61;
	add.f32 	%f63, %f62, 0f3089705F;
	mul.f32 	%f64, %f63, %f63;
	mul.f32 	%f65, %f63, %f64;
	rsqrt.approx.f32 	%f66, %f65;
	mul.f32 	%f67, %f56, %f66;
	fma.rn.f32 	%f68, %f57, %f67, %f50;
	fma.rn.f32 	%f69, %f58, %f67, %f51;
	fma.rn.f32 	%f70, %f59, %f67, %f52;
	ld.shared.v4.f32 	{%f71, %f72, %f73, %f74}, [%r34+-992];
	sub.f32 	%f75, %f71, %f1;
	sub.f32 	%f76, %f72, %f2;
	sub.f32 	%f77, %f73, %f3;
	mul.f32 	%f78, %f76, %f76;
	fma.rn.f32 	%f79, %f75, %f75, %f78;
	fma.rn.f32 	%f80, %f77, %f77, %f79;
	add.f32 	%f81, %f80, 0f3089705F;
	mul.f32 	%f82, %f81, %f81;
	mul.f32 	%f83, %f81, %f82;
	rsqrt.approx.f32 	%f84, %f83;
	mul.f32 	%f85, %f74, %f84;
	fma.rn.f32 	%f86, %f75, %f85, %f68;
	fma.rn.f32 	%f87, %f76, %f85, %f69;
	fma.rn.f32 	%f88, %f77, %f85, %f70;
	ld.shared.v4.f32 	{%f89, %f90, %f91, %f92}, [%r34+-976];
	sub.f32 	%f93, %f89, %f1;
	sub.f32 	%f94, %f90, %f2;
	sub.f32 	%f95, %f91, %f3;
	mul.f32 	%f96, %f94, %f94;
	fma.rn.f32 	%f97, %f93, %f93, %f96;
	fma.rn.f32 	%f98, %f95, %f95, %f97;
	add.f32 	%f99, %f98, 0f3089705F;
	mul.f32 	%f100, %f99, %f99;
	mul.f32 	%f101, %f99, %f100;
	rsqrt.approx.f32 	%f102, %f101;
	mul.f32 	%f103, %f92, %f102;
	fma.rn.f32 	%f104, %f93, %f103, %f86;
	fma.rn.f32 	%f105, %f94, %f103, %f87;
	fma.rn.f32 	%f106, %f95, %f103, %f88;
	ld.shared.v4.f32 	{%f107, %f108, %f109, %f110}, [%r34+-960];
	sub.f32 	%f111, %f107, %f1;
	sub.f32 	%f112, %f108, %f2;
	sub.f32 	%f113, %f109, %f3;
	mul.f32 	%f114, %f112, %f112;
	fma.rn.f32 	%f115, %f111, %f111, %f114;
	fma.rn.f32 	%f116, %f113, %f113, %f115;
	add.f32 	%f117, %f116, 0f3089705F;
	mul.f32 	%f118, %f117, %f117;
	mul.f32 	%f119, %f117, %f118;
	rsqrt.approx.f32 	%f120, %f119;
	mul.f32 	%f121, %f110, %f120;
	fma.rn.f32 	%f122, %f111, %f121, %f104;
	fma.rn.f32 	%f123, %f112, %f121, %f105;
	fma.rn.f32 	%f124, %f113, %f121, %f106;
	ld.shared.v4.f32 	{%f125, %f126, %f127, %f128}, [%r34+-944];
	sub.f32 	%f129, %f125, %f1;
	sub.f32 	%f130, %f126, %f2;
	sub.f32 	%f131, %f127, %f3;
	mul.f32 	%f132, %f130, %f130;
	fma.rn.f32 	%f133, %f129, %f129, %f132;
	fma.rn.f32 	%f134, %f131, %f131, %f133;
	add.f32 	%f135, %f134, 0f3089705F;
	mul.f32 	%f136, %f135, %f135;
	mul.f32 	%f137, %f135, %f136;
	rsqrt.approx.f32 	%f138, %f137;
	mul.f32 	%f139, %f128, %f138;
	fma.rn.f32 	%f140, %f129, %f139, %f122;
	fma.rn.f32 	%f141, %f130, %f139, %f123;
	fma.rn.f32 	%f142, %f131, %f139, %f124;
	ld.shared.v4.f32 	{%f143, %f144, %f145, %f146}, [%r34+-928];
	sub.f32 	%f147, %f143, %f1;
	sub.f32 	%f148, %f144, %f2;
	sub.f32 	%f149, %f145, %f3;
	mul.f32 	%f150, %f148, %f148;
	fma.rn.f32 	%f151, %f147, %f147, %f150;
	fma.rn.f32 	%f152, %f149, %f149, %f151;
	add.f32 	%f153, %f152, 0f3089705F;
	mul.f32 	%f154, %f153, %f153;
	mul.f32 	%f155, %f153, %f154;
	rsqrt.approx.f32 	%f156, %f155;
	mul.f32 	%f157, %f146, %f156;
	fma.rn.f32 	%f158, %f147, %f157, %f140;
	fma.rn.f32 	%f159, %f148, %f157, %f141;
	fma.rn.f32 	%f160, %f149, %f157, %f142;
	ld.shared.v4.f32 	{%f161, %f162, %f163, %f164}, [%r34+-912];
	sub.f32 	%f165, %f161, %f1;
	sub.f32 	%f166, %f162, %f2;
	sub.f32 	%f167, %f163, %f3;
	mul.f32 	%f168, %f166, %f166;
	fma.rn.f32 	%f169, %f165, %f165, %f168;
	fma.rn.f32 	%f170, %f167, %f167, %f169;
	add.f32 	%f171, %f170, 0f3089705F;
	mul.f32 	%f172, %f171, %f171;
	mul.f32 	%f173, %f171, %f172;
	rsqrt.approx.f32 	%f174, %f173;
	mul.f32 	%f175, %f164, %f174;
	fma.rn.f32 	%f176, %f165, %f175, %f158;
	fma.rn.f32 	%f177, %f166, %f175, %f159;
	fma.rn.f32 	%f178, %f167, %f175, %f160;
	ld.shared.v4.f32 	{%f179, %f180, %f181, %f182}, [%r34+-896];
	sub.f32 	%f183, %f179, %f1;
	sub.f32 	%f184, %f180, %f2;
	sub.f32 	%f185, %f181, %f3;
	mul.f32 	%f186, %f184, %f184;
	fma.rn.f32 	%f187, %f183, %f183, %f186;
	fma.rn.f32 	%f188, %f185, %f185, %f187;
	add.f32 	%f189, %f188, 0f3089705F;
	mul.f32 	%f190, %f189, %f189;
	mul.f32 	%f191, %f189, %f190;
	rsqrt.approx.f32 	%f192, %f191;
	mul.f32 	%f193, %f182, %f192;
	fma.rn.f32 	%f194, %f183, %f193, %f176;
	fma.rn.f32 	%f195, %f184, %f193, %f177;
	fma.rn.f32 	%f196, %f185, %f193, %f178;
	ld.shared.v4.f32 	{%f197, %f198, %f199, %f200}, [%r34+-880];
	sub.f32 	%f201, %f197, %f1;
	sub.f32 	%f202, %f198, %f2;
	sub.f32 	%f203, %f199, %f3;
	mul.f32 	%f204, %f202, %f202;
	fma.rn.f32 	%f205, %f201, %f201, %f204;
	fma.rn.f32 	%f206, %f203, %f203, %f205;
	add.f32 	%f207, %f206, 0f3089705F;
	mul.f32 	%f208, %f207, %f207;
	mul.f32 	%f209, %f207, %f208;
	rsqrt.approx.f32 	%f210, %f209;
	mul.f32 	%f211, %f200, %f210;
	fma.rn.f32 	%f212, %f201, %f211, %f194;
	fma.rn.f32 	%f213, %f202, %f211, %f195;
	fma.rn.f32 	%f214, %f203, %f211, %f196;
	ld.shared.v4.f32 	{%f215, %f216, %f217, %f218}, [%r34+-864];
	sub.f32 	%f219, %f215, %f1;
	sub.f32 	%f220, %f216, %f2;
	sub.f32 	%f221, %f217, %f3;
	mul.f32 	%f222, %f220, %f220;
	fma.rn.f32 	%f223, %f219, %f219, %f222;
	fma.rn.f32 	%f224, %f221, %f221, %f223;
	add.f32 	%f225, %f224, 0f3089705F;
	mul.f32 	%f226, %f225, %f225;
	mul.f32 	%f227, %f225, %f226;
	rsqrt.approx.f32 	%f228, %f227;
	mul.f32 	%f229, %f218, %f228;
	fma.rn.f32 	%f230, %f219, %f229, %f212;
	fma.rn.f32 	%f231, %f220, %f229, %f213;
	fma.rn.f32 	%f232, %f221, %f229, %f214;
	ld.shared.v4.f32 	{%f233, %f234, %f235, %f236}, [%r34+-848];
	sub.f32 	%f237, %f233, %f1;
	sub.f32 	%f238, %f234, %f2;
	sub.f32 	%f239, %f235, %f3;
	mul.f32 	%f240, %f238, %f238;
	fma.rn.f32 	%f241, %f237, %f237, %f240;
	fma.rn.f32 	%f242, %f239, %f239, %f241;
	add.f32 	%f243, %f242, 0f3089705F;
	mul.f32 	%f244, %f243, %f243;
	mul.f32 	%f245, %f243, %f244;
	rsqrt.approx.f32 	%f246, %f245;
	mul.f32 	%f247, %f236, %f246;
	fma.rn.f32 	%f248, %f237, %f247, %f230;
	fma.rn.f32 	%f249, %f238, %f247, %f231;
	fma.rn.f32 	%f250, %f239, %f247, %f232;
	ld.shared.v4.f32 	{%f251, %f252, %f253, %f254}, [%r34+-832];
	sub.f32 	%f255, %f251, %f1;
	sub.f32 	%f256, %f252, %f2;
	sub.f32 	%f257, %f253, %f3;
	mul.f32 	%f258, %f256, %f256;
	fma.rn.f32 	%f259, %f255, %f255, %f258;
	fma.rn.f32 	%f260, %f257, %f257, %f259;
	add.f32 	%f261, %f260, 0f3089705F;
	mul.f32 	%f262, %f261, %f261;
	mul.f32 	%f263, %f261, %f262;
	rsqrt.approx.f32 	%f264, %f263;
	mul.f32 	%f265, %f254, %f264;
	fma.rn.f32 	%f266, %f255, %f265, %f248;
	fma.rn.f32 	%f267, %f256, %f265, %f249;
	fma.rn.f32 	%f268, %f257, %f265, %f250;
	ld.shared.v4.f32 	{%f269, %f270, %f271, %f272}, [%r34+-816];
	sub.f32 	%f273, %f269, %f1;
	sub.f32 	%f274, %f270, %f2;
	sub.f32 	%f275, %f271, %f3;
	mul.f32 	%f276, %f274, %f274;
	fma.rn.f32 	%f277, %f273, %f273, %f276;
	fma.rn.f32 	%f278, %f275, %f275, %f277;
	add.f32 	%f279, %f278, 0f3089705F;
	mul.f32 	%f280, %f279, %f279;
	mul.f32 	%f281, %f279, %f280;
	rsqrt.approx.f32 	%f282, %f281;
	mul.f32 	%f283, %f272, %f282;
	fma.rn.f32 	%f284, %f273, %f283, %f266;
	fma.rn.f32 	%f285, %f274, %f283, %f267;
	fma.rn.f32 	%f286, %f275, %f283, %f268;
	ld.shared.v4.f32 	{%f287, %f288, %f289, %f290}, [%r34+-800];
	sub.f32 	%f291, %f287, %f1;
	sub.f32 	%f292, %f288, %f2;
	sub.f32 	%f293, %f289, %f3;
	mul.f32 	%f294, %f292, %f292;
	fma.rn.f32 	%f295, %f291, %f291, %f294;
	fma.rn.f32 	%f296, %f293, %f293, %f295;
	add.f32 	%f297, %f296, 0f3089705F;
	mul.f32 	%f298, %f297, %f297;
	mul.f32 	%f299, %f297, %f298;
	rsqrt.approx.f32 	%f300, %f299;
	mul.f32 	%f301, %f290, %f300;
	fma.rn.f32 	%f302, %f291, %f301, %f284;
	fma.rn.f32 	%f303, %f292, %f301, %f285;
	fma.rn.f32 	%f304, %f293, %f301, %f286;
	ld.shared.v4.f32 	{%f305, %f306, %f307, %f308}, [%r34+-784];
	sub.f32 	%f309, %f305, %f1;
	sub.f32 	%f310, %f306, %f2;
	sub.f32 	%f311, %f307, %f3;
	mul.f32 	%f312, %f310, %f310;
	fma.rn.f32 	%f313, %f309, %f309, %f312;
	fma.rn.f32 	%f314, %f311, %f311, %f313;
	add.f32 	%f315, %f314, 0f3089705F;
	mul.f32 	%f316, %f315, %f315;
	mul.f32 	%f317, %f315, %f316;
	rsqrt.approx.f32 	%f318, %f317;
	mul.f32 	%f319, %f308, %f318;
	fma.rn.f32 	%f320, %f309, %f319, %f302;
	fma.rn.f32 	%f321, %f310, %f319, %f303;
	fma.rn.f32 	%f322, %f311, %f319, %f304;
	ld.shared.v4.f32 	{%f323, %f324, %f325, %f326}, [%r34+-768];
	sub.f32 	%f327, %f323, %f1;
	sub.f32 	%f328, %f324, %f2;
	sub.f32 	%f329, %f325, %f3;
	mul.f32 	%f330, %f328, %f328;
	fma.rn.f32 	%f331, %f327, %f327, %f330;
	fma.rn.f32 	%f332, %f329, %f329, %f331;
	add.f32 	%f333, %f332, 0f3089705F;
	mul.f32 	%f334, %f333, %f333;
	mul.f32 	%f335, %f333, %f334;
	rsqrt.approx.f32 	%f336, %f335;
	mul.f32 	%f337, %f326, %f336;
	fma.rn.f32 	%f338, %f327, %f337, %f320;
	fma.rn.f32 	%f339, %f328, %f337, %f321;
	fma.rn.f32 	%f340, %f329, %f337, %f322;
	ld.shared.v4.f32 	{%f341, %f342, %f343, %f344}, [%r34+-752];
	sub.f32 	%f345, %f341, %f1;
	sub.f32 	%f346, %f342, %f2;
	sub.f32 	%f347, %f343, %f3;
	mul.f32 	%f348, %f346, %f346;
	fma.rn.f32 	%f349, %f345, %f345, %f348;
	fma.rn.f32 	%f350, %f347, %f347, %f349;
	add.f32 	%f351, %f350, 0f3089705F;
	mul.f32 	%f352, %f351, %f351;
	mul.f32 	%f353, %f351, %f352;
	rsqrt.approx.f32 	%f354, %f353;
	mul.f32 	%f355, %f344, %f354;
	fma.rn.f32 	%f356, %f345, %f355, %f338;
	fma.rn.f32 	%f357, %f346, %f355, %f339;
	fma.rn.f32 	%f358, %f347, %f355, %f340;
	ld.shared.v4.f32 	{%f359, %f360, %f361, %f362}, [%r34+-736];
	sub.f32 	%f363, %f359, %f1;
	sub.f32 	%f364, %f360, %f2;
	sub.f32 	%f365, %f361, %f3;
	mul.f32 	%f366, %f364, %f364;
	fma.rn.f32 	%f367, %f363, %f363, %f366;
	fma.rn.f32 	%f368, %f365, %f365, %f367;
	add.f32 	%f369, %f368, 0f3089705F;
	mul.f32 	%f370, %f369, %f369;
	mul.f32 	%f371, %f369, %f370;
	rsqrt.approx.f32 	%f372, %f371;
	mul.f32 	%f373, %f362, %f372;
	fma.rn.f32 	%f374, %f363, %f373, %f356;
	fma.rn.f32 	%f375, %f364, %f373, %f357;
	fma.rn.f32 	%f376, %f365, %f373, %f358;
	ld.shared.v4.f32 	{%f377, %f378, %f379, %f380}, [%r34+-720];
	sub.f32 	%f381, %f377, %f1;
	sub.f32 	%f382, %f378, %f2;
	sub.f32 	%f383, %f379, %f3;
	mul.f32 	%f384, %f382, %f382;
	fma.rn.f32 	%f385, %f381, %f381, %f384;
	fma.rn.f32 	%f386, %f383, %f383, %f385;
	add.f32 	%f387, %f386, 0f3089705F;
	mul.f32 	%f388, %f387, %f387;
	mul.f32 	%f389, %f387, %f388;
	rsqrt.approx.f32 	%f390, %f389;
	mul.f32 	%f391, %f380, %f390;
	fma.rn.f32 	%f392, %f381, %f391, %f374;
	fma.rn.f32 	%f393, %f382, %f391, %f375;
	fma.rn.f32 	%f394, %f383, %f391, %f376;
	ld.shared.v4.f32 	{%f395, %f396, %f397, %f398}, [%r34+-704];
	sub.f32 	%f399, %f395, %f1;
	sub.f32 	%f400, %f396, %f2;
	sub.f32 	%f401, %f397, %f3;
	mul.f32 	%f402, %f400, %f400;
	fma.rn.f32 	%f403, %f399, %f399, %f402;
	fma.rn.f32 	%f404, %f401, %f401, %f403;
	add.f32 	%f405, %f404, 0f3089705F;
	mul.f32 	%f406, %f405, %f405;
	mul.f32 	%f407, %f405, %f406;
	rsqrt.approx.f32 	%f408, %f407;
	mul.f32 	%f409, %f398, %f408;
	fma.rn.f32 	%f410, %f399, %f409, %f392;
	fma.rn.f32 	%f411, %f400, %f409, %f393;
	fma.rn.f32 	%f412, %f401, %f409, %f394;
	ld.shared.v4.f32 	{%f413, %f414, %f415, %f416}, [%r34+-688];
	sub.f32 	%f417, %f413, %f1;
	sub.f32 	%f418, %f414, %f2;
	sub.f32 	%f419, %f415, %f3;
	mul.f32 	%f420, %f418, %f418;
	fma.rn.f32 	%f421, %f417, %f417, %f420;
	fma.rn.f32 	%f422, %f419, %f419, %f421;
	add.f32 	%f423, %f422, 0f3089705F;
	mul.f32 	%f424, %f423, %f423;
	mul.f32 	%f425, %f423, %f424;
	rsqrt.approx.f32 	%f426, %f425;
	mul.f32 	%f427, %f416, %f426;
	fma.rn.f32 	%f428, %f417, %f427, %f410;
	fma.rn.f32 	%f429, %f418, %f427, %f411;
	fma.rn.f32 	%f430, %f419, %f427, %f412;
	ld.shared.v4.f32 	{%f431, %f432, %f433, %f434}, [%r34+-672];
	sub.f32 	%f435, %f431, %f1;
	sub.f32 	%f436, %f432, %f2;
	sub.f32 	%f437, %f433, %f3;
	mul.f32 	%f438, %f436, %f436;
	fma.rn.f32 	%f439, %f435, %f435, %f438;
	fma.rn.f32 	%f440, %f437, %f437, %f439;
	add.f32 	%f441, %f440, 0f3089705F;
	mul.f32 	%f442, %f441, %f441;
	mul.f32 	%f443, %f441, %f442;
	rsqrt.approx.f32 	%f444, %f443;
	mul.f32 	%f445, %f434, %f444;
	fma.rn.f32 	%f446, %f435, %f445, %f428;
	fma.rn.f32 	%f447, %f436, %f445, %f429;
	fma.rn.f32 	%f448, %f437, %f445, %f430;
	ld.shared.v4.f32 	{%f449, %f450, %f451, %f452}, [%r34+-656];
	sub.f32 	%f453, %f449, %f1;
	sub.f32 	%f454, %f450, %f2;
	sub.f32 	%f455, %f451, %f3;
	mul.f32 	%f456, %f454, %f454;
	fma.rn.f32 	%f457, %f453, %f453, %f456;
	fma.rn.f32 	%f458, %f455, %f455, %f457;
	add.f32 	%f459, %f458, 0f3089705F;
	mul.f32 	%f460, %f459, %f459;
	mul.f32 	%f461, %f459, %f460;
	rsqrt.approx.f32 	%f462, %f461;
	mul.f32 	%f463, %f452, %f462;
	fma.rn.f32 	%f464, %f453, %f463, %f446;
	fma.rn.f32 	%f465, %f454, %f463, %f447;
	fma.rn.f32 	%f466, %f455, %f463, %f448;
	ld.shared.v4.f32 	{%f467, %f468, %f469, %f470}, [%r34+-640];
	sub.f32 	%f471, %f467, %f1;
	sub.f32 	%f472, %f468, %f2;
	sub.f32 	%f473, %f469, %f3;
	mul.f32 	%f474, %f472, %f472;
	fma.rn.f32 	%f475, %f471, %f471, %f474;
	fma.rn.f32 	%f476, %f473, %f473, %f475;
	add.f32 	%f477, %f476, 0f3089705F;
	mul.f32 	%f478, %f477, %f477;
	mul.f32 	%f479, %f477, %f478;
	rsqrt.approx.f32 	%f480, %f479;
	mul.f32 	%f481, %f470, %f480;
	fma.rn.f32 	%f482, %f471, %f481, %f464;
	fma.rn.f32 	%f483, %f472, %f481, %f465;
	fma.rn.f32 	%f484, %f473, %f481, %f466;
	ld.shared.v4.f32 	{%f485, %f486, %f487, %f488}, [%r34+-624];
	sub.f32 	%f489, %f485, %f1;
	sub.f32 	%f490, %f486, %f2;
	sub.f32 	%f491, %f487, %f3;
	mul.f32 	%f492, %f490, %f490;
	fma.rn.f32 	%f493, %f489, %f489, %f492;
	fma.rn.f32 	%f494, %f491, %f491, %f493;
	add.f32 	%f495, %f494, 0f3089705F;
	mul.f32 	%f496, %f495, %f495;
	mul.f32 	%f497, %f495, %f496;
	rsqrt.approx.f32 	%f498, %f497;
	mul.f32 	%f499, %f488, %f498;
	fma.rn.f32 	%f500, %f489, %f499, %f482;
	fma.rn.f32 	%f501, %f490, %f499, %f483;
	fma.rn.f32 	%f502, %f491, %f499, %f484;
	ld.shared.v4.f32 	{%f503, %f504, %f505, %f506}, [%r34+-608];
	sub.f32 	%f507, %f503, %f1;
	sub.f32 	%f508, %f504, %f2;
	sub.f32 	%f509, %f505, %f3;
	mul.f32 	%f510, %f508, %f508;
	fma.rn.f32 	%f511, %f507, %f507, %f510;
	fma.rn.f32 	%f512, %f509, %f509, %f511;
	add.f32 	%f513, %f512, 0f3089705F;
	mul.f32 	%f514, %f513, %f513;
	mul.f32 	%f515, %f513, %f514;
	rsqrt.approx.f32 	%f516, %f515;
	mul.f32 	%f517, %f506, %f516;
	fma.rn.f32 	%f518, %f507, %f517, %f500;
	fma.rn.f32 	%f519, %f508, %f517, %f501;
	fma.rn.f32 	%f520, %f509, %f517, %f502;
	ld.shared.v4.f32 	{%f521, %f522, %f523, %f524}, [%r34+-592];
	sub.f32 	%f525, %f521, %f1;
	sub.f32 	%f526, %f522, %f2;
	sub.f32 	%f527, %f523, %f3;
	mul.f32 	%f528, %f526, %f526;
	fma.rn.f32 	%f529, %f525, %f525, %f528;
	fma.rn.f32 	%f530, %f527, %f527, %f529;
	add.f32 	%f531, %f530, 0f3089705F;
	mul.f32 	%f532, %f531, %f531;
	mul.f32 	%f533, %f531, %f532;
	rsqrt.approx.f32 	%f534, %f533;
	mul.f32 	%f535, %f524, %f534;
	fma.rn.f32 	%f536, %f525, %f535, %f518;
	fma.rn.f32 	%f537, %f526, %f535, %f519;
	fma.rn.f32 	%f538, %f527, %f535, %f520;
	ld.shared.v4.f32 	{%f539, %f540, %f541, %f542}, [%r34+-576];
	sub.f32 	%f543, %f539, %f1;
	sub.f32 	%f544, %f540, %f2;
	sub.f32 	%f545, %f541, %f3;
	mul.f32 	%f546, %f544, %f544;
	fma.rn.f32 	%f547, %f543, %f543, %f546;
	fma.rn.f32 	%f548, %f545, %f545, %f547;
	add.f32 	%f549, %f548, 0f3089705F;
	mul.f32 	%f550, %f549, %f549;
	mul.f32 	%f551, %f549, %f550;
	rsqrt.approx.f32 	%f552, %f551;
	mul.f32 	%f553, %f542, %f552;
	fma.rn.f32 	%f554, %f543, %f553, %f536;
	fma.rn.f32 	%f555, %f544, %f553, %f537;
	fma.rn.f32 	%f556, %f545, %f553, %f538;
	ld.shared.v4.f32 	{%f557, %f558, %f559, %f560}, [%r34+-560];
	sub.f32 	%f561, %f557, %f1;
	sub.f32 	%f562, %f558, %f2;
	sub.f32 	%f563, %f559, %f3;
	mul.f32 	%f564, %f562, %f562;
	fma.rn.f32 	%f565, %f561, %f561, %f564;
	fma.rn.f32 	%f566, %f563, %f563, %f565;
	add.f32 	%f567, %f566, 0f3089705F;
	mul.f32 	%f568, %f567, %f567;
	mul.f32 	%f569, %f567, %f568;
	rsqrt.approx.f32 	%f570, %f569;
	mul.f32 	%f571, %f560, %f570;
	fma.rn.f32 	%f572, %f561, %f571, %f554;
	fma.rn.f32 	%f573, %f562, %f571, %f555;
	fma.rn.f32 	%f574, %f563, %f571, %f556;
	ld.shared.v4.f32 	{%f575, %f576, %f577, %f578}, [%r34+-544];
	sub.f32 	%f579, %f575, %f1;
	sub.f32 	%f580, %f576, %f2;
	sub.f32 	%f581, %f577, %f3;
	mul.f32 	%f582, %f580, %f580;
	fma.rn.f32 	%f583, %f579, %f579, %f582;
	fma.rn.f32 	%f584, %f581, %f581, %f583;
	add.f32 	%f585, %f584, 0f3089705F;
	mul.f32 	%f586, %f585, %f585;
	mul.f32 	%f587, %f585, %f586;
	rsqrt.approx.f32 	%f588, %f587;
	mul.f32 	%f589, %f578, %f588;
	fma.rn.f32 	%f590, %f579, %f589, %f572;
	fma.rn.f32 	%f591, %f580, %f589, %f573;
	fma.rn.f32 	%f592, %f581, %f589, %f574;
	ld.shared.v4.f32 	{%f593, %f594, %f595, %f596}, [%r34+-528];
	sub.f32 	%f597, %f593, %f1;
	sub.f32 	%f598, %f594, %f2;
	sub.f32 	%f599, %f595, %f3;
	mul.f32 	%f600, %f598, %f598;
	fma.rn.f32 	%f601, %f597, %f597, %f600;
	fma.rn.f32 	%f602, %f599, %f599, %f601;
	add.f32 	%f603, %f602, 0f3089705F;
	mul.f32 	%f604, %f603, %f603;
	mul.f32 	%f605, %f603, %f604;
	rsqrt.approx.f32 	%f606, %f605;
	mul.f32 	%f607, %f596, %f606;
	fma.rn.f32 	%f608, %f597, %f607, %f590;
	fma.rn.f32 	%f609, %f598, %f607, %f591;
	fma.rn.f32 	%f610, %f599, %f607, %f592;
	ld.shared.v4.f32 	{%f611, %f612, %f613, %f614}, [%r34+-512];
	sub.f32 	%f615, %f611, %f1;
	sub.f32 	%f616, %f612, %f2;
	sub.f32 	%f617, %f613, %f3;
	mul.f32 	%f618, %f616, %f616;
	fma.rn.f32 	%f619, %f615, %f615, %f618;
	fma.rn.f32 	%f620, %f617, %f617, %f619;
	add.f32 	%f621, %f620, 0f3089705F;
	mul.f32 	%f622, %f621, %f621;
	mul.f32 	%f623, %f621, %f622;
	rsqrt.approx.f32 	%f624, %f623;
	mul.f32 	%f625, %f614, %f624;
	fma.rn.f32 	%f626, %f615, %f625, %f608;
	fma.rn.f32 	%f627, %f616, %f625, %f609;
	fma.rn.f32 	%f628, %f617, %f625, %f610;
	ld.shared.v4.f32 	{%f629, %f630, %f631, %f632}, [%r34+-496];
	sub.f32 	%f633, %f629, %f1;
	sub.f32 	%f634, %f630, %f2;
	sub.f32 	%f635, %f631, %f3;
	mul.f32 	%f636, %f634, %f634;
	fma.rn.f32 	%f637, %f633, %f633, %f636;
	fma.rn.f32 	%f638, %f635, %f635, %f637;
	add.f32 	%f639, %f638, 0f3089705F;
	mul.f32 	%f640, %f639, %f639;
	mul.f32 	%f641, %f639, %f640;
	rsqrt.approx.f32 	%f642, %f641;
	mul.f32 	%f643, %f632, %f642;
	fma.rn.f32 	%f644, %f633, %f643, %f626;
	fma.rn.f32 	%f645, %f634, %f643, %f627;
	fma.rn.f32 	%f646, %f635, %f643, %f628;
	ld.shared.v4.f32 	{%f647, %f648, %f649, %f650}, [%r34+-480];
	sub.f32 	%f651, %f647, %f1;
	sub.f32 	%f652, %f648, %f2;
	sub.f32 	%f653, %f649, %f3;
	mul.f32 	%f654, %f652, %f652;
	fma.rn.f32 	%f655, %f651, %f651, %f654;
	fma.rn.f32 	%f656, %f653, %f653, %f655;
	add.f32 	%f657, %f656, 0f3089705F;
	mul.f32 	%f658, %f657, %f657;
	mul.f32 	%f659, %f657, %f658;
	rsqrt.approx.f32 	%f660, %f659;
	mul.f32 	%f661, %f650, %f660;
	fma.rn.f32 	%f662, %f651, %f661, %f644;
	fma.rn.f32 	%f663, %f652, %f661, %f645;
	fma.rn.f32 	%f664, %f653, %f661, %f646;
	ld.shared.v4.f32 	{%f665, %f666, %f667, %f668}, [%r34+-464];
	sub.f32 	%f669, %f665, %f1;
	sub.f32 	%f670, %f666, %f2;
	sub.f32 	%f671, %f667, %f3;
	mul.f32 	%f672, %f670, %f670;
	fma.rn.f32 	%f673, %f669, %f669, %f672;
	fma.rn.f32 	%f674, %f671, %f671, %f673;
	add.f32 	%f675, %f674, 0f3089705F;
	mul.f32 	%f676, %f675, %f675;
	mul.f32 	%f677, %f675, %f676;
	rsqrt.approx.f32 	%f678, %f677;
	mul.f32 	%f679, %f668, %f678;
	fma.rn.f32 	%f680, %f669, %f679, %f662;
	fma.rn.f32 	%f681, %f670, %f679, %f663;
	fma.rn.f32 	%f682, %f671, %f679, %f664;
	ld.shared.v4.f32 	{%f683, %f684, %f685, %f686}, [%r34+-448];
	sub.f32 	%f687, %f683, %f1;
	sub.f32 	%f688, %f684, %f2;
	sub.f32 	%f689, %f685, %f3;
	mul.f32 	%f690, %f688, %f688;
	fma.rn.f32 	%f691, %f687, %f687, %f690;
	fma.rn.f32 	%f692, %f689, %f689, %f691;
	add.f32 	%f693, %f692, 0f3089705F;
	mul.f32 	%f694, %f693, %f693;
	mul.f32 	%f695, %f693, %f694;
	rsqrt.approx.f32 	%f696, %f695;
	mul.f32 	%f697, %f686, %f696;
	fma.rn.f32 	%f698, %f687, %f697, %f680;
	fma.rn.f32 	%f699, %f688, %f697, %f681;
	fma.rn.f32 	%f700, %f689, %f697, %f682;
	ld.shared.v4.f32 	{%f701, %f702, %f703, %f704}, [%r34+-432];
	sub.f32 	%f705, %f701, %f1;
	sub.f32 	%f706, %f702, %f2;
	sub.f32 	%f707, %f703, %f3;
	mul.f32 	%f708, %f706, %f706;
	fma.rn.f32 	%f709, %f705, %f705, %f708;
	fma.rn.f32 	%f710, %f707, %f707, %f709;
	add.f32 	%f711, %f710, 0f3089705F;
	mul.f32 	%f712, %f711, %f711;
	mul.f32 	%f713, %f711, %f712;
	rsqrt.approx.f32 	%f714, %f713;
	mul.f32 	%f715, %f704, %f714;
	fma.rn.f32 	%f716, %f705, %f715, %f698;
	fma.rn.f32 	%f717, %f706, %f715, %f699;
	fma.rn.f32 	%f718, %f707, %f715, %f700;
	ld.shared.v4.f32 	{%f719, %f720, %f721, %f722}, [%r34+-416];
	sub.f32 	%f723, %f719, %f1;
	sub.f32 	%f724, %f720, %f2;
	sub.f32 	%f725, %f721, %f3;
	mul.f32 	%f726, %f724, %f724;
	fma.rn.f32 	%f727, %f723, %f723, %f726;
	fma.rn.f32 	%f728, %f725, %f725, %f727;
	add.f32 	%f729, %f728, 0f3089705F;
	mul.f32 	%f730, %f729, %f729;
	mul.f32 	%f731, %f729, %f730;
	rsqrt.approx.f32 	%f732, %f731;
	mul.f32 	%f733, %f722, %f732;
	fma.rn.f32 	%f734, %f723, %f733, %f716;
	fma.rn.f32 	%f735, %f724, %f733, %f717;
	fma.rn.f32 	%f736, %f725, %f733, %f718;
	ld.shared.v4.f32 	{%f737, %f738, %f739, %f740}, [%r34+-400];
	sub.f32 	%f741, %f737, %f1;
	sub.f32 	%f742, %f738, %f2;
	sub.f32 	%f743, %f739, %f3;
	mul.f32 	%f744, %f742, %f742;
	fma.rn.f32 	%f745, %f741, %f741, %f744;
	fma.rn.f32 	%f746, %f743, %f743, %f745;
	add.f32 	%f747, %f746, 0f3089705F;
	mul.f32 	%f748, %f747, %f747;
	mul.f32 	%f749, %f747, %f748;
	rsqrt.approx.f32 	%f750, %f749;
	mul.f32 	%f751, %f740, %f750;
	fma.rn.f32 	%f752, %f741, %f751, %f734;
	fma.rn.f32 	%f753, %f742, %f751, %f735;
	fma.rn.f32 	%f754, %f743, %f751, %f736;
	ld.shared.v4.f32 	{%f755, %f756, %f757, %f758}, [%r34+-384];
	sub.f32 	%f759, %f755, %f1;
	sub.f32 	%f760, %f756, %f2;
	sub.f32 	%f761, %f757, %f3;
	mul.f32 	%f762, %f760, %f760;
	fma.rn.f32 	%f763, %f759, %f759, %f762;
	fma.rn.f32 	%f764, %f761, %f761, %f763;
	add.f32 	%f765, %f764, 0f3089705F;
	mul.f32 	%f766, %f765, %f765;
	mul.f32 	%f767, %f765, %f766;
	rsqrt.approx.f32 	%f768, %f767;
	mul.f32 	%f769, %f758, %f768;
	fma.rn.f32 	%f770, %f759, %f769, %f752;
	fma.rn.f32 	%f771, %f760, %f769, %f753;
	fma.rn.f32 	%f772, %f761, %f769, %f754;
	ld.shared.v4.f32 	{%f773, %f774, %f775, %f776}, [%r34+-368];
	sub.f32 	%f777, %f773, %f1;
	sub.f32 	%f778, %f774, %f2;
	sub.f32 	%f779, %f775, %f3;
	mul.f32 	%f780, %f778, %f778;
	fma.rn.f32 	%f781, %f777, %f777, %f780;
	fma.rn.f32 	%f782, %f779, %f779, %f781;
	add.f32 	%f783, %f782, 0f3089705F;
	mul.f32 	%f784, %f783, %f783;
	mul.f32 	%f785, %f783, %f784;
	rsqrt.approx.f32 	%f786, %f785;
	mul.f32 	%f787, %f776, %f786;
	fma.rn.f32 	%f788, %f777, %f787, %f770;
	fma.rn.f32 	%f789, %f778, %f787, %f771;
	fma.rn.f32 	%f790, %f779, %f787, %f772;
	ld.shared.v4.f32 	{%f791, %f792, %f793, %f794}, [%r34+-352];
	sub.f32 	%f795, %f791, %f1;
	sub.f32 	%f796, %f792, %f2;
	sub.f32 	%f797, %f793, %f3;
	mul.f32 	%f798, %f796, %f796;
	fma.rn.f32 	%f799, %f795, %f795, %f798;
	fma.rn.f32 	%f800, %f797, %f797, %f799;
	add.f32 	%f801, %f800, 0f3089705F;
	mul.f32 	%f802, %f801, %f801;
	mul.f32 	%f803, %f801, %f802;
	rsqrt.approx.f32 	%f804, %f803;
	mul.f32 	%f805, %f794, %f804;
	fma.rn.f32 	%f806, %f795, %f805, %f788;
	fma.rn.f32 	%f807, %f796, %f805, %f789;
	fma.rn.f32 	%f808, %f797, %f805, %f790;
	ld.shared.v4.f32 	{%f809, %f810, %f811, %f812}, [%r34+-336];
	sub.f32 	%f813, %f809, %f1;
	sub.f32 	%f814, %f810, %f2;
	sub.f32 	%f815, %f811, %f3;
	mul.f32 	%f816, %f814, %f814;
	fma.rn.f32 	%f817, %f813, %f813, %f816;
	fma.rn.f32 	%f818, %f815, %f815, %f817;
	add.f32 	%f819, %f818, 0f3089705F;
	mul.f32 	%f820, %f819, %f819;
	mul.f32 	%f821, %f819, %f820;
	rsqrt.approx.f32 	%f822, %f821;
	mul.f32 	%f823, %f812, %f822;
	fma.rn.f32 	%f824, %f813, %f823, %f806;
	fma.rn.f32 	%f825, %f814, %f823, %f807;
	fma.rn.f32 	%f826, %f815, %f823, %f808;
	ld.shared.v4.f32 	{%f827, %f828, %f829, %f830}, [%r34+-320];
	sub.f32 	%f831, %f827, %f1;
	sub.f32 	%f832, %f828, %f2;
	sub.f32 	%f833, %f829, %f3;
	mul.f32 	%f834, %f832, %f832;
	fma.rn.f32 	%f835, %f831, %f831, %f834;
	fma.rn.f32 	%f836, %f833, %f833, %f835;
	add.f32 	%f837, %f836, 0f3089705F;
	mul.f32 	%f838, %f837, %f837;
	mul.f32 	%f839, %f837, %f838;
	rsqrt.approx.f32 	%f840, %f839;
	mul.f32 	%f841, %f830, %f840;
	fma.rn.f32 	%f842, %f831, %f841, %f824;
	fma.rn.f32 	%f843, %f832, %f841, %f825;
	fma.rn.f32 	%f844, %f833, %f841, %f826;
	ld.shared.v4.f32 	{%f845, %f846, %f847, %f848}, [%r34+-304];
	sub.f32 	%f849, %f845, %f1;
	sub.f32 	%f850, %f846, %f2;
	sub.f32 	%f851, %f847, %f3;
	mul.f32 	%f852, %f850, %f850;
	fma.rn.f32 	%f853, %f849, %f849, %f852;
	fma.rn.f32 	%f854, %f851, %f851, %f853;
	add.f32 	%f855, %f854, 0f3089705F;
	mul.f32 	%f856, %f855, %f855;
	mul.f32 	%f857, %f855, %f856;
	rsqrt.approx.f32 	%f858, %f857;
	mul.f32 	%f859, %f848, %f858;
	fma.rn.f32 	%f860, %f849, %f859, %f842;
	fma.rn.f32 	%f861, %f850, %f859, %f843;
	fma.rn.f32 	%f862, %f851, %f859, %f844;
	ld.shared.v4.f32 	{%f863, %f864, %f865, %f866}, [%r34+-288];
	sub.f32 	%f867, %f863, %f1;
	sub.f32 	%f868, %f864, %f2;
	sub.f32 	%f869, %f865, %f3;
	mul.f32 	%f870, %f868, %f868;
	fma.rn.f32 	%f871, %f867, %f867, %f870;
	fma.rn.f32 	%f872, %f869, %f869, %f871;
	add.f32 	%f873, %f872, 0f3089705F;
	mul.f32 	%f874, %f873, %f873;
	mul.f32 	%f875, %f873, %f874;
	rsqrt.approx.f32 	%f876, %f875;
	mul.f32 	%f877, %f866, %f876;
	fma.rn.f32 	%f878, %f867, %f877, %f860;
	fma.rn.f32 	%f879, %f868, %f877, %f861;
	fma.rn.f32 	%f880, %f869, %f877, %f862;
	ld.shared.v4.f32 	{%f881, %f882, %f883, %f884}, [%r34+-272];
	sub.f32 	%f885, %f881, %f1;
	sub.f32 	%f886, %f882, %f2;
	sub.f32 	%f887, %f883, %f3;
	mul.f32 	%f888, %f886, %f886;
	fma.rn.f32 	%f889, %f885, %f885, %f888;
	fma.rn.f32 	%f890, %f887, %f887, %f889;
	add.f32 	%f891, %f890, 0f3089705F;
	mul.f32 	%f892, %f891, %f891;
	mul.f32 	%f893, %f891, %f892;
	rsqrt.approx.f32 	%f894, %f893;
	mul.f32 	%f895, %f884, %f894;
	fma.rn.f32 	%f896, %f885, %f895, %f878;
	fma.rn.f32 	%f897, %f886, %f895, %f879;
	fma.rn.f32 	%f898, %f887, %f895, %f880;
	ld.shared.v4.f32 	{%f899, %f900, %f901, %f902}, [%r34+-256];
	sub.f32 	%f903, %f899, %f1;
	sub.f32 	%f904, %f900, %f2;
	sub.f32 	%f905, %f901, %f3;
	mul.f32 	%f906, %f904, %f904;
	fma.rn.f32 	%f907, %f903, %f903, %f906;
	fma.rn.f32 	%f908, %f905, %f905, %f907;
	add.f32 	%f909, %f908, 0f3089705F;
	mul.f32 	%f910, %f909, %f909;
	mul.f32 	%f911, %f909, %f910;
	rsqrt.approx.f32 	%f912, %f911;
	mul.f32 	%f913, %f902, %f912;
	fma.rn.f32 	%f914, %f903, %f913, %f896;
	fma.rn.f32 	%f915, %f904, %f913, %f897;
	fma.rn.f32 	%f916, %f905, %f913, %f898;
	ld.shared.v4.f32 	{%f917, %f918, %f919, %f920}, [%r34+-240];
	sub.f32 	%f921, %f917, %f1;
	sub.f32 	%f922, %f918, %f2;
	sub.f32 	%f923, %f919, %f3;
	mul.f32 	%f924, %f922, %f922;
	fma.rn.f32 	%f925, %f921, %f921, %f924;
	fma.rn.f32 	%f926, %f923, %f923, %f925;
	add.f32 	%f927, %f926, 0f3089705F;
	mul.f32 	%f928, %f927, %f927;
	mul.f32 	%f929, %f927, %f928;
	rsqrt.approx.f32 	%f930, %f929;
	mul.f32 	%f931, %f920, %f930;
	fma.rn.f32 	%f932, %f921, %f931, %f914;
	fma.rn.f32 	%f933, %f922, %f931, %f915;
	fma.rn.f32 	%f934, %f923, %f931, %f916;
	ld.shared.v4.f32 	{%f935, %f936, %f937, %f938}, [%r34+-224];
	sub.f32 	%f939, %f935, %f1;
	sub.f32 	%f940, %f936, %f2;
	sub.f32 	%f941, %f937, %f3;
	mul.f32 	%f942, %f940, %f940;
	fma.rn.f32 	%f943, %f939, %f939, %f942;
	fma.rn.f32 	%f944, %f941, %f941, %f943;
	add.f32 	%f945, %f944, 0f3089705F;
	mul.f32 	%f946, %f945, %f945;
	mul.f32 	%f947, %f945, %f946;
	rsqrt.approx.f32 	%f948, %f947;
	mul.f32 	%f949, %f938, %f948;
	fma.rn.f32 	%f950, %f939, %f949, %f932;
	fma.rn.f32 	%f951, %f940, %f949, %f933;
	fma.rn.f32 	%f952, %f941, %f949, %f934;
	ld.shared.v4.f32 	{%f953, %f954, %f955, %f956}, [%r34+-208];
	sub.f32 	%f957, %f953, %f1;
	sub.f32 	%f958, %f954, %f2;
	sub.f32 	%f959, %f955, %f3;
	mul.f32 	%f960, %f958, %f958;
	fma.rn.f32 	%f961, %f957, %f957, %f960;
	fma.rn.f32 	%f962, %f959, %f959, %f961;
	add.f32 	%f963, %f962, 0f3089705F;
	mul.f32 	%f964, %f963, %f963;
	mul.f32 	%f965, %f963, %f964;
	rsqrt.approx.f32 	%f966, %f965;
	mul.f32 	%f967, %f956, %f966;
	fma.rn.f32 	%f968, %f957, %f967, %f950;
	fma.rn.f32 	%f969, %f958, %f967, %f951;
	fma.rn.f32 	%f970, %f959, %f967, %f952;
	ld.shared.v4.f32 	{%f971, %f972, %f973, %f974}, [%r34+-192];
	sub.f32 	%f975, %f971, %f1;
	sub.f32 	%f976, %f972, %f2;
	sub.f32 	%f977, %f973, %f3;
	mul.f32 	%f978, %f976, %f976;
	fma.rn.f32 	%f979, %f975, %f975, %f978;
	fma.rn.f32 	%f980, %f977, %f977, %f979;
	add.f32 	%f981, %f980, 0f3089705F;
	mul.f32 	%f982, %f981, %f981;
	mul.f32 	%f983, %f981, %f982;
	rsqrt.approx.f32 	%f984, %f983;
	mul.f32 	%f985, %f974, %f984;
	fma.rn.f32 	%f986, %f975, %f985, %f968;
	fma.rn.f32 	%f987, %f976, %f985, %f969;
	fma.rn.f32 	%f988, %f977, %f985, %f970;
	ld.shared.v4.f32 	{%f989, %f990, %f991, %f992}, [%r34+-176];
	sub.f32 	%f993, %f989, %f1;
	sub.f32 	%f994, %f990, %f2;
	sub.f32 	%f995, %f991, %f3;
	mul.f32 	%f996, %f994, %f994;
	fma.rn.f32 	%f997, %f993, %f993, %f996;
	fma.rn.f32 	%f998, %f995, %f995, %f997;
	add.f32 	%f999, %f998, 0f3089705F;
	mul.f32 	%f1000, %f999, %f999;
	mul.f32 	%f1001, %f999, %f1000;
	rsqrt.approx.f32 	%f1002, %f1001;
	mul.f32 	%f1003, %f992, %f1002;
	fma.rn.f32 	%f1004, %f993, %f1003, %f986;
	fma.rn.f32 	%f1005, %f994, %f1003, %f987;
	fma.rn.f32 	%f1006, %f995, %f1003, %f988;
	ld.shared.v4.f32 	{%f1007, %f1008, %f1009, %f1010}, [%r34+-160];
	sub.f32 	%f1011, %f1007, %f1;
	sub.f32 	%f1012, %f1008, %f2;
	sub.f32 	%f1013, %f1009, %f3;
	mul.f32 	%f1014, %f1012, %f1012;
	fma.rn.f32 	%f1015, %f1011, %f1011, %f1014;
	fma.rn.f32 	%f1016, %f1013, %f1013, %f1015;
	add.f32 	%f1017, %f1016, 0f3089705F;
	mul.f32 	%f1018, %f1017, %f1017;
	mul.f32 	%f1019, %f1017, %f1018;
	rsqrt.approx.f32 	%f1020, %f1019;
	mul.f32 	%f1021, %f1010, %f1020;
	fma.rn.f32 	%f1022, %f1011, %f1021, %f1004;
	fma.rn.f32 	%f1023, %f1012, %f1021, %f1005;
	fma.rn.f32 	%f1024, %f1013, %f1021, %f1006;
	ld.shared.v4.f32 	{%f1025, %f1026, %f1027, %f1028}, [%r34+-144];
	sub.f32 	%f1029, %f1025, %f1;
	sub.f32 	%f1030, %f1026, %f2;
	sub.f32 	%f1031, %f1027, %f3;
	mul.f32 	%f1032, %f1030, %f1030;
	fma.rn.f32 	%f1033, %f1029, %f1029, %f1032;
	fma.rn.f32 	%f1034, %f1031, %f1031, %f1033;
	add.f32 	%f1035, %f1034, 0f3089705F;
	mul.f32 	%f1036, %f1035, %f1035;
	mul.f32 	%f1037, %f1035, %f1036;
	rsqrt.approx.f32 	%f1038, %f1037;
	mul.f32 	%f1039, %f1028, %f1038;
	fma.rn.f32 	%f1040, %f1029, %f1039, %f1022;
	fma.rn.f32 	%f1041, %f1030, %f1039, %f1023;
	fma.rn.f32 	%f1042, %f1031, %f1039, %f1024;
	ld.shared.v4.f32 	{%f1043, %f1044, %f1045, %f1046}, [%r34+-128];
	sub.f32 	%f1047, %f1043, %f1;
	sub.f32 	%f1048, %f1044, %f2;
	sub.f32 	%f1049, %f1045, %f3;
	mul.f32 	%f1050, %f1048, %f1048;
	fma.rn.f32 	%f1051, %f1047, %f1047, %f1050;
	fma.rn.f32 	%f1052, %f1049, %f1049, %f1051;
	add.f32 	%f1053, %f1052, 0f3089705F;
	mul.f32 	%f1054, %f1053, %f1053;
	mul.f32 	%f1055, %f1053, %f1054;
	rsqrt.approx.f32 	%f1056, %f1055;
	mul.f32 	%f1057, %f1046, %f1056;
	fma.rn.f32 	%f1058, %f1047, %f1057, %f1040;
	fma.rn.f32 	%f1059, %f1048, %f1057, %f1041;
	fma.rn.f32 	%f1060, %f1049, %f1057, %f1042;
	ld.shared.v4.f32 	{%f1061, %f1062, %f1063, %f1064}, [%r34+-112];
	sub.f32 	%f1065, %f1061, %f1;
	sub.f32 	%f1066, %f1062, %f2;
	sub.f32 	%f1067, %f1063, %f3;
	mul.f32 	%f1068, %f1066, %f1066;
	fma.rn.f32 	%f1069, %f1065, %f1065, %f1068;
	fma.rn.f32 	%f1070, %f1067, %f1067, %f1069;
	add.f32 	%f1071, %f1070, 0f3089705F;
	mul.f32 	%f1072, %f1071, %f1071;
	mul.f32 	%f1073, %f1071, %f1072;
	rsqrt.approx.f32 	%f1074, %f1073;
	mul.f32 	%f1075, %f1064, %f1074;
	fma.rn.f32 	%f1076, %f1065, %f1075, %f1058;
	fma.rn.f32 	%f1077, %f1066, %f1075, %f1059;
	fma.rn.f32 	%f1078, %f1067, %f1075, %f1060;
	ld.shared.v4.f32 	{%f1079, %f1080, %f1081, %f1082}, [%r34+-96];
	sub.f32 	%f1083, %f1079, %f1;
	sub.f32 	%f1084, %f1080, %f2;
	sub.f32 	%f1085, %f1081, %f3;
	mul.f32 	%f1086, %f1084, %f1084;
	fma.rn.f32 	%f1087, %f1083, %f1083, %f1086;
	fma.rn.f32 	%f1088, %f1085, %f1085, %f1087;
	add.f32 	%f1089, %f1088, 0f3089705F;
	mul.f32 	%f1090, %f1089, %f1089;
	mul.f32 	%f1091, %f1089, %f1090;
	rsqrt.approx.f32 	%f1092, %f1091;
	mul.f32 	%f1093, %f1082, %f1092;
	fma.rn.f32 	%f1094, %f1083, %f1093, %f1076;
	fma.rn.f32 	%f1095, %f1084, %f1093, %f1077;
	fma.rn.f32 	%f1096, %f1085, %f1093, %f1078;
	ld.shared.v4.f32 	{%f1097, %f1098, %f1099, %f1100}, [%r34+-80];
	sub.f32 	%f1101, %f1097, %f1;
	sub.f32 	%f1102, %f1098, %f2;
	sub.f32 	%f1103, %f1099, %f3;
	mul.f32 	%f1104, %f1102, %f1102;
	fma.rn.f32 	%f1105, %f1101, %f1101, %f1104;
	fma.rn.f32 	%f1106, %f1103, %f1103, %f1105;
	add.f32 	%f1107, %f1106, 0f3089705F;
	mul.f32 	%f1108, %f1107, %f1107;
	mul.f32 	%f1109, %f1107, %f1108;
	rsqrt.approx.f32 	%f1110, %f1109;
	mul.f32 	%f1111, %f1100, %f1110;
	fma.rn.f32 	%f1112, %f1101, %f1111, %f1094;
	fma.rn.f32 	%f1113, %f1102, %f1111, %f1095;
	fma.rn.f32 	%f1114, %f1103, %f1111, %f1096;
	ld.shared.v4.f32 	{%f1115, %f1116, %f1117, %f1118}, [%r34+-64];
	sub.f32 	%f1119, %f1115, %f1;
	sub.f32 	%f1120, %f1116, %f2;
	sub.f32 	%f1121, %f1117, %f3;
	mul.f32 	%f1122, %f1120, %f1120;
	fma.rn.f32 	%f1123, %f1119, %f1119, %f1122;
	fma.rn.f32 	%f1124, %f1121, %f1121, %f1123;
	add.f32 	%f1125, %f1124, 0f3089705F;
	mul.f32 	%f1126, %f1125, %f1125;
	mul.f32 	%f1127, %f1125, %f1126;
	rsqrt.approx.f32 	%f1128, %f1127;
	mul.f32 	%f1129, %f1118, %f1128;
	fma.rn.f32 	%f1130, %f1119, %f1129, %f1112;
	fma.rn.f32 	%f1131, %f1120, %f1129, %f1113;
	fma.rn.f32 	%f1132, %f1121, %f1129, %f1114;
	ld.shared.v4.f32 	{%f1133, %f1134, %f1135, %f1136}, [%r34+-48];
	sub.f32 	%f1137, %f1133, %f1;
	sub.f32 	%f1138, %f1134, %f2;
	sub.f32 	%f1139, %f1135, %f3;
	mul.f32 	%f1140, %f1138, %f1138;
	fma.rn.f32 	%f1141, %f1137, %f1137, %f1140;
	fma.rn.f32 	%f1142, %f1139, %f1139, %f1141;
	add.f32 	%f1143, %f1142, 0f3089705F;
	mul.f32 	%f1144, %f1143, %f1143;
	mul.f32 	%f1145, %f1143, %f1144;
	rsqrt.approx.f32 	%f1146, %f1145;
	mul.f32 	%f1147, %f1136, %f1146;
	fma.rn.f32 	%f1148, %f1137, %f1147, %f1130;
	fma.rn.f32 	%f1149, %f1138, %f1147, %f1131;
	fma.rn.f32 	%f1150, %f1139, %f1147, %f1132;
	ld.shared.v4.f32 	{%f1151, %f1152, %f1153, %f1154}, [%r34+-32];
	sub.f32 	%f1155, %f1151, %f1;
	sub.f32 	%f1156, %f1152, %f2;
	sub.f32 	%f1157, %f1153, %f3;
	mul.f32 	%f1158, %f1156, %f1156;
	fma.rn.f32 	%f1159, %f1155, %f1155, %f1158;
	fma.rn.f32 	%f1160, %f1157, %f1157, %f1159;
	add.f32 	%f1161, %f1160, 0f3089705F;
	mul.f32 	%f1162, %f1161, %f1161;
	mul.f32 	%f1163, %f1161, %f1162;
	rsqrt.approx.f32 	%f1164, %f1163;
	mul.f32 	%f1165, %f1154, %f1164;
	fma.rn.f32 	%f1166, %f1155, %f1165, %f1148;
	fma.rn.f32 	%f1167, %f1156, %f1165, %f1149;
	fma.rn.f32 	%f1168, %f1157, %f1165, %f1150;
	ld.shared.v4.f32 	{%f1169, %f1170, %f1171, %f1172}, [%r34+-16];
	sub.f32 	%f1173, %f1169, %f1;
	sub.f32 	%f1174, %f1170, %f2;
	sub.f32 	%f1175, %f1171, %f3;
	mul.f32 	%f1176, %f1174, %f1174;
	fma.rn.f32 	%f1177, %f1173, %f1173, %f1176;
	fma.rn.f32 	%f1178, %f1175, %f1175, %f1177;
	add.f32 	%f1179, %f1178, 0f3089705F;
	mul.f32 	%f1180, %f1179, %f1179;
	mul.f32 	%f1181, %f1179, %f1180;
	rsqrt.approx.f32 	%f1182, %f1181;
	mul.f32 	%f1183, %f1172, %f1182;
	fma.rn.f32 	%f1184, %f1173, %f1183, %f1166;
	fma.rn.f32 	%f1185, %f1174, %f1183, %f1167;
	fma.rn.f32 	%f1186, %f1175, %f1183, %f1168;
	ld.shared.v4.f32 	{%f1187, %f1188, %f1189, %f1190}, [%r34];
	sub.f32 	%f1191, %f1187, %f1;
	sub.f32 	%f1192, %f1188, %f2;
	sub.f32 	%f1193, %f1189, %f3;
	mul.f32 	%f1194, %f1192, %f1192;
	fma.rn.f32 	%f1195, %f1191, %f1191, %f1194;
	fma.rn.f32 	%f1196, %f1193, %f1193, %f1195;
	add.f32 	%f1197, %f1196, 0f3089705F;
	mul.f32 	%f1198, %f1197, %f1197;
	mul.f32 	%f1199, %f1197, %f1198;
	rsqrt.approx.f32 	%f1200, %f1199;
	mul.f32 	%f1201, %f1190, %f1200;
	fma.rn.f32 	%f1202, %f1191, %f1201, %f1184;
	fma.rn.f32 	%f1203, %f1192, %f1201, %f1185;
	fma.rn.f32 	%f1204, %f1193, %f1201, %f1186;
	ld.shared.v4.f32 	{%f1205, %f1206, %f1207, %f1208}, [%r34+16];
	sub.f32 	%f1209, %f1205, %f1;
	sub.f32 	%f1210, %f1206, %f2;
	sub.f32 	%f1211, %f1207, %f3;
	mul.f32 	%f1212, %f1210, %f1210;
	fma.rn.f32 	%f1213, %f1209, %f1209, %f1212;
	fma.rn.f32 	%f1214, %f1211, %f1211, %f1213;
	add.f32 	%f1215, %f1214, 0f3089705F;
	mul.f32 	%f1216, %f1215, %f1215;
	mul.f32 	%f1217, %f1215, %f1216;
	rsqrt.approx.f32 	%f1218, %f1217;
	mul.f32 	%f1219, %f1208, %f1218;
	fma.rn.f32 	%f1220, %f1209, %f1219, %f1202;
	fma.rn.f32 	%f1221, %f1210, %f1219, %f1203;
	fma.rn.f32 	%f1222, %f1211, %f1219, %f1204;
	ld.shared.v4.f32 	{%f1223, %f1224, %f1225, %f1226}, [%r34+32];
	sub.f32 	%f1227, %f1223, %f1;
	sub.f32 	%f1228, %f1224, %f2;
	sub.f32 	%f1229, %f1225, %f3;
	mul.f32 	%f1230, %f1228, %f1228;
	fma.rn.f32 	%f1231, %f1227, %f1227, %f1230;
	fma.rn.f32 	%f1232, %f1229, %f1229, %f1231;
	add.f32 	%f1233, %f1232, 0f3089705F;
	mul.f32 	%f1234, %f1233, %f1233;
	mul.f32 	%f1235, %f1233, %f1234;
	rsqrt.approx.f32 	%f1236, %f1235;
	mul.f32 	%f1237, %f1226, %f1236;
	fma.rn.f32 	%f1238, %f1227, %f1237, %f1220;
	fma.rn.f32 	%f1239, %f1228, %f1237, %f1221;
	fma.rn.f32 	%f1240, %f1229, %f1237, %f1222;
	ld.shared.v4.f32 	{%f1241, %f1242, %f1243, %f1244}, [%r34+48];
	sub.f32 	%f1245, %f1241, %f1;
	sub.f32 	%f1246, %f1242, %f2;
	sub.f32 	%f1247, %f1243, %f3;
	mul.f32 	%f1248, %f1246, %f1246;
	fma.rn.f32 	%f1249, %f1245, %f1245, %f1248;
	fma.rn.f32 	%f1250, %f1247, %f1247, %f1249;
	add.f32 	%f1251, %f1250, 0f3089705F;
	mul.f32 	%f1252, %f1251, %f1251;
	mul.f32 	%f1253, %f1251, %f1252;
	rsqrt.approx.f32 	%f1254, %f1253;
	mul.f32 	%f1255, %f1244, %f1254;
	fma.rn.f32 	%f1256, %f1245, %f1255, %f1238;
	fma.rn.f32 	%f1257, %f1246, %f1255, %f1239;
	fma.rn.f32 	%f1258, %f1247, %f1255, %f1240;
	ld.shared.v4.f32 	{%f1259, %f1260, %f1261, %f1262}, [%r34+64];
	sub.f32 	%f1263, %f1259, %f1;
	sub.f32 	%f1264, %f1260, %f2;
	sub.f32 	%f1265, %f1261, %f3;
	mul.f32 	%f1266, %f1264, %f1264;
	fma.rn.f32 	%f1267, %f1263, %f1263, %f1266;
	fma.rn.f32 	%f1268, %f1265, %f1265, %f1267;
	add.f32 	%f1269, %f1268, 0f3089705F;
	mul.f32 	%f1270, %f1269, %f1269;
	mul.f32 	%f1271, %f1269, %f1270;
	rsqrt.approx.f32 	%f1272, %f1271;
	mul.f32 	%f1273, %f1262, %f1272;
	fma.rn.f32 	%f1274, %f1263, %f1273, %f1256;
	fma.rn.f32 	%f1275, %f1264, %f1273, %f1257;
	fma.rn.f32 	%f1276, %f1265, %f1273, %f1258;
	ld.shared.v4.f32 	{%f1277, %f1278, %f1279, %f1280}, [%r34+80];
	sub.f32 	%f1281, %f1277, %f1;
	sub.f32 	%f1282, %f1278, %f2;
	sub.f32 	%f1283, %f1279, %f3;
	mul.f32 	%f1284, %f1282, %f1282;
	fma.rn.f32 	%f1285, %f1281, %f1281, %f1284;
	fma.rn.f32 	%f1286, %f1283, %f1283, %f1285;
	add.f32 	%f1287, %f1286, 0f3089705F;
	mul.f32 	%f1288, %f1287, %f1287;
	mul.f32 	%f1289, %f1287, %f1288;
	rsqrt.approx.f32 	%f1290, %f1289;
	mul.f32 	%f1291, %f1280, %f1290;
	fma.rn.f32 	%f1292, %f1281, %f1291, %f1274;
	fma.rn.f32 	%f1293, %f1282, %f1291, %f1275;
	fma.rn.f32 	%f1294, %f1283, %f1291, %f1276;
	ld.shared.v4.f32 	{%f1295, %f1296, %f1297, %f1298}, [%r34+96];
	sub.f32 	%f1299, %f1295, %f1;
	sub.f32 	%f1300, %f1296, %f2;
	sub.f32 	%f1301, %f1297, %f3;
	mul.f32 	%f1302, %f1300, %f1300;
	fma.rn.f32 	%f1303, %f1299, %f1299, %f1302;
	fma.rn.f32 	%f1304, %f1301, %f1301, %f1303;
	add.f32 	%f1305, %f1304, 0f3089705F;
	mul.f32 	%f1306, %f1305, %f1305;
	mul.f32 	%f1307, %f1305, %f1306;
	rsqrt.approx.f32 	%f1308, %f1307;
	mul.f32 	%f1309, %f1298, %f1308;
	fma.rn.f32 	%f1310, %f1299, %f1309, %f1292;
	fma.rn.f32 	%f1311, %f1300, %f1309, %f1293;
	fma.rn.f32 	%f1312, %f1301, %f1309, %f1294;
	ld.shared.v4.f32 	{%f1313, %f1314, %f1315, %f1316}, [%r34+112];
	sub.f32 	%f1317, %f1313, %f1;
	sub.f32 	%f1318, %f1314, %f2;
	sub.f32 	%f1319, %f1315, %f3;
	mul.f32 	%f1320, %f1318, %f1318;
	fma.rn.f32 	%f1321, %f1317, %f1317, %f1320;
	fma.rn.f32 	%f1322, %f1319, %f1319, %f1321;
	add.f32 	%f1323, %f1322, 0f3089705F;
	mul.f32 	%f1324, %f1323, %f1323;
	mul.f32 	%f1325, %f1323, %f1324;
	rsqrt.approx.f32 	%f1326, %f1325;
	mul.f32 	%f1327, %f1316, %f1326;
	fma.rn.f32 	%f1328, %f1317, %f1327, %f1310;
	fma.rn.f32 	%f1329, %f1318, %f1327, %f1311;
	fma.rn.f32 	%f1330, %f1319, %f1327, %f1312;
	ld.shared.v4.f32 	{%f1331, %f1332, %f1333, %f1334}, [%r34+128];
	sub.f32 	%f1335, %f1331, %f1;
	sub.f32 	%f1336, %f1332, %f2;
	sub.f32 	%f1337, %f1333, %f3;
	mul.f32 	%f1338, %f1336, %f1336;
	fma.rn.f32 	%f1339, %f1335, %f1335, %f1338;
	fma.rn.f32 	%f1340, %f1337, %f1337, %f1339;
	add.f32 	%f1341, %f1340, 0f3089705F;
	mul.f32 	%f1342, %f1341, %f1341;
	mul.f32 	%f1343, %f1341, %f1342;
	rsqrt.approx.f32 	%f1344, %f1343;
	mul.f32 	%f1345, %f1334, %f1344;
	fma.rn.f32 	%f1346, %f1335, %f1345, %f1328;
	fma.rn.f32 	%f1347, %f1336, %f1345, %f1329;
	fma.rn.f32 	%f1348, %f1337, %f1345, %f1330;
	ld.shared.v4.f32 	{%f1349, %f1350, %f1351, %f1352}, [%r34+144];
	sub.f32 	%f1353, %f1349, %f1;
	sub.f32 	%f1354, %f1350, %f2;
	sub.f32 	%f1355, %f1351, %f3;
	mul.f32 	%f1356, %f1354, %f1354;
	fma.rn.f32 	%f1357, %f1353, %f1353, %f1356;
	fma.rn.f32 	%f1358, %f1355, %f1355, %f1357;
	add.f32 	%f1359, %f1358, 0f3089705F;
	mul.f32 	%f1360, %f1359, %f1359;
	mul.f32 	%f1361, %f1359, %f1360;
	rsqrt.approx.f32 	%f1362, %f1361;
	mul.f32 	%f1363, %f1352, %f1362;
	fma.rn.f32 	%f1364, %f1353, %f1363, %f1346;
	fma.rn.f32 	%f1365, %f1354, %f1363, %f1347;
	fma.rn.f32 	%f1366, %f1355, %f1363, %f1348;
	ld.shared.v4.f32 	{%f1367, %f1368, %f1369, %f1370}, [%r34+160];
	sub.f32 	%f1371, %f1367, %f1;
	sub.f32 	%f1372, %f1368, %f2;
	sub.f32 	%f1373, %f1369, %f3;
	mul.f32 	%f1374, %f1372, %f1372;
	fma.rn.f32 	%f1375, %f1371, %f1371, %f1374;
	fma.rn.f32 	%f1376, %f1373, %f1373, %f1375;
	add.f32 	%f1377, %f1376, 0f3089705F;
	mul.f32 	%f1378, %f1377, %f1377;
	mul.f32 	%f1379, %f1377, %f1378;
	rsqrt.approx.f32 	%f1380, %f1379;
	mul.f32 	%f1381, %f1370, %f1380;
	fma.rn.f32 	%f1382, %f1371, %f1381, %f1364;
	fma.rn.f32 	%f1383, %f1372, %f1381, %f1365;
	fma.rn.f32 	%f1384, %f1373, %f1381, %f1366;
	ld.shared.v4.f32 	{%f1385, %f1386, %f1387, %f1388}, [%r34+176];
	sub.f32 	%f1389, %f1385, %f1;
	sub.f32 	%f1390, %f1386, %f2;
	sub.f32 	%f1391, %f1387, %f3;
	mul.f32 	%f1392, %f1390, %f1390;
	fma.rn.f32 	%f1393, %f1389, %f1389, %f1392;
	fma.rn.f32 	%f1394, %f1391, %f1391, %f1393;
	add.f32 	%f1395, %f1394, 0f3089705F;
	mul.f32 	%f1396, %f1395, %f1395;
	mul.f32 	%f1397, %f1395, %f1396;
	rsqrt.approx.f32 	%f1398, %f1397;
	mul.f32 	%f1399, %f1388, %f1398;
	fma.rn.f32 	%f1400, %f1389, %f1399, %f1382;
	fma.rn.f32 	%f1401, %f1390, %f1399, %f1383;
	fma.rn.f32 	%f1402, %f1391, %f1399, %f1384;
	ld.shared.v4.f32 	{%f1403, %f1404, %f1405, %f1406}, [%r34+192];
	sub.f32 	%f1407, %f1403, %f1;
	sub.f32 	%f1408, %f1404, %f2;
	sub.f32 	%f1409, %f1405, %f3;
	mul.f32 	%f1410, %f1408, %f1408;
	fma.rn.f32 	%f1411, %f1407, %f1407, %f1410;
	fma.rn.f32 	%f1412, %f1409, %f1409, %f1411;
	add.f32 	%f1413, %f1412, 0f3089705F;
	mul.f32 	%f1414, %f1413, %f1413;
	mul.f32 	%f1415, %f1413, %f1414;
	rsqrt.approx.f32 	%f1416, %f1415;
	mul.f32 	%f1417, %f1406, %f1416;
	fma.rn.f32 	%f1418, %f1407, %f1417, %f1400;
	fma.rn.f32 	%f1419, %f1408, %f1417, %f1401;
	fma.rn.f32 	%f1420, %f1409, %f1417, %f1402;
	ld.shared.v4.f32 	{%f1421, %f1422, %f1423, %f1424}, [%r34+208];
	sub.f32 	%f1425, %f1421, %f1;
	sub.f32 	%f1426, %f1422, %f2;
	sub.f32 	%f1427, %f1423, %f3;
	mul.f32 	%f1428, %f1426, %f1426;
	fma.rn.f32 	%f1429, %f1425, %f1425, %f1428;
	fma.rn.f32 	%f1430, %f1427, %f1427, %f1429;
	add.f32 	%f1431, %f1430, 0f3089705F;
	mul.f32 	%f1432, %f1431, %f1431;
	mul.f32 	%f1433, %f1431, %f1432;
	rsqrt.approx.f32 	%f1434, %f1433;
	mul.f32 	%f1435, %f1424, %f1434;
	fma.rn.f32 	%f1436, %f1425, %f1435, %f1418;
	fma.rn.f32 	%f1437, %f1426, %f1435, %f1419;
	fma.rn.f32 	%f1438, %f1427, %f1435, %f1420;
	ld.shared.v4.f32 	{%f1439, %f1440, %f1441, %f1442}, [%r34+224];
	sub.f32 	%f1443, %f1439, %f1;
	sub.f32 	%f1444, %f1440, %f2;
	sub.f32 	%f1445, %f1441, %f3;
	mul.f32 	%f1446, %f1444, %f1444;
	fma.rn.f32 	%f1447, %f1443, %f1443, %f1446;
	fma.rn.f32 	%f1448, %f1445, %f1445, %f1447;
	add.f32 	%f1449, %f1448, 0f3089705F;
	mul.f32 	%f1450, %f1449, %f1449;
	mul.f32 	%f1451, %f1449, %f1450;
	rsqrt.approx.f32 	%f1452, %f1451;
	mul.f32 	%f1453, %f1442, %f1452;
	fma.rn.f32 	%f1454, %f1443, %f1453, %f1436;
	fma.rn.f32 	%f1455, %f1444, %f1453, %f1437;
	fma.rn.f32 	%f1456, %f1445, %f1453, %f1438;
	ld.shared.v4.f32 	{%f1457, %f1458, %f1459, %f1460}, [%r34+240];
	sub.f32 	%f1461, %f1457, %f1;
	sub.f32 	%f1462, %f1458, %f2;
	sub.f32 	%f1463, %f1459, %f3;
	mul.f32 	%f1464, %f1462, %f1462;
	fma.rn.f32 	%f1465, %f1461, %f1461, %f1464;
	fma.rn.f32 	%f1466, %f1463, %f1463, %f1465;
	add.f32 	%f1467, %f1466, 0f3089705F;
	mul.f32 	%f1468, %f1467, %f1467;
	mul.f32 	%f1469, %f1467, %f1468;
	rsqrt.approx.f32 	%f1470, %f1469;
	mul.f32 	%f1471, %f1460, %f1470;
	fma.rn.f32 	%f1472, %f1461, %f1471, %f1454;
	fma.rn.f32 	%f1473, %f1462, %f1471, %f1455;
	fma.rn.f32 	%f1474, %f1463, %f1471, %f1456;
	ld.shared.v4.f32 	{%f1475, %f1476, %f1477, %f1478}, [%r34+256];
	sub.f32 	%f1479, %f1475, %f1;
	sub.f32 	%f1480, %f1476, %f2;
	sub.f32 	%f1481, %f1477, %f3;
	mul.f32 	%f1482, %f1480, %f1480;
	fma.rn.f32 	%f1483, %f1479, %f1479, %f1482;
	fma.rn.f32 	%f1484, %f1481, %f1481, %f1483;
	add.f32 	%f1485, %f1484, 0f3089705F;
	mul.f32 	%f1486, %f1485, %f1485;
	mul.f32 	%f1487, %f1485, %f1486;
	rsqrt.approx.f32 	%f1488, %f1487;
	mul.f32 	%f1489, %f1478, %f1488;
	fma.rn.f32 	%f1490, %f1479, %f1489, %f1472;
	fma.rn.f32 	%f1491, %f1480, %f1489, %f1473;
	fma.rn.f32 	%f1492, %f1481, %f1489, %f1474;
	ld.shared.v4.f32 	{%f1493, %f1494, %f1495, %f1496}, [%r34+272];
	sub.f32 	%f1497, %f1493, %f1;
	sub.f32 	%f1498, %f1494, %f2;
	sub.f32 	%f1499, %f1495, %f3;
	mul.f32 	%f1500, %f1498, %f1498;
	fma.rn.f32 	%f1501, %f1497, %f1497, %f1500;
	fma.rn.f32 	%f1502, %f1499, %f1499, %f1501;
	add.f32 	%f1503, %f1502, 0f3089705F;
	mul.f32 	%f1504, %f1503, %f1503;
	mul.f32 	%f1505, %f1503, %f1504;
	rsqrt.approx.f32 	%f1506, %f1505;
	mul.f32 	%f1507, %f1496, %f1506;
	fma.rn.f32 	%f1508, %f1497, %f1507, %f1490;
	fma.rn.f32 	%f1509, %f1498, %f1507, %f1491;
	fma.rn.f32 	%f1510, %f1499, %f1507, %f1492;
	ld.shared.v4.f32 	{%f1511, %f1512, %f1513, %f1514}, [%r34+288];
	sub.f32 	%f1515, %f1511, %f1;
	sub.f32 	%f1516, %f1512, %f2;
	sub.f32 	%f1517, %f1513, %f3;
	mul.f32 	%f1518, %f1516, %f1516;
	fma.rn.f32 	%f1519, %f1515, %f1515, %f1518;
	fma.rn.f32 	%f1520, %f1517, %f1517, %f1519;
	add.f32 	%f1521, %f1520, 0f3089705F;
	mul.f32 	%f1522, %f1521, %f1521;
	mul.f32 	%f1523, %f1521, %f1522;
	rsqrt.approx.f32 	%f1524, %f1523;
	mul.f32 	%f1525, %f1514, %f1524;
	fma.rn.f32 	%f1526, %f1515, %f1525, %f1508;
	fma.rn.f32 	%f1527, %f1516, %f1525, %f1509;
	fma.rn.f32 	%f1528, %f1517, %f1525, %f1510;
	ld.shared.v4.f32 	{%f1529, %f1530, %f1531, %f1532}, [%r34+304];
	sub.f32 	%f1533, %f1529, %f1;
	sub.f32 	%f1534, %f1530, %f2;
	sub.f32 	%f1535, %f1531, %f3;
	mul.f32 	%f1536, %f1534, %f1534;
	fma.rn.f32 	%f1537, %f1533, %f1533, %f1536;
	fma.rn.f32 	%f1538, %f1535, %f1535, %f1537;
	add.f32 	%f1539, %f1538, 0f3089705F;
	mul.f32 	%f1540, %f1539, %f1539;
	mul.f32 	%f1541, %f1539, %f1540;
	rsqrt.approx.f32 	%f1542, %f1541;
	mul.f32 	%f1543, %f1532, %f1542;
	fma.rn.f32 	%f1544, %f1533, %f1543, %f1526;
	fma.rn.f32 	%f1545, %f1534, %f1543, %f1527;
	fma.rn.f32 	%f1546, %f1535, %f1543, %f1528;
	ld.shared.v4.f32 	{%f1547, %f1548, %f1549, %f1550}, [%r34+320];
	sub.f32 	%f1551, %f1547, %f1;
	sub.f32 	%f1552, %f1548, %f2;
	sub.f32 	%f1553, %f1549, %f3;
	mul.f32 	%f1554, %f1552, %f1552;
	fma.rn.f32 	%f1555, %f1551, %f1551, %f1554;
	fma.rn.f32 	%f1556, %f1553, %f1553, %f1555;
	add.f32 	%f1557, %f1556, 0f3089705F;
	mul.f32 	%f1558, %f1557, %f1557;
	mul.f32 	%f1559, %f1557, %f1558;
	rsqrt.approx.f32 	%f1560, %f1559;
	mul.f32 	%f1561, %f1550, %f1560;
	fma.rn.f32 	%f1562, %f1551, %f1561, %f1544;
	fma.rn.f32 	%f1563, %f1552, %f1561, %f1545;
	fma.rn.f32 	%f1564, %f1553, %f1561, %f1546;
	ld.shared.v4.f32 	{%f1565, %f1566, %f1567, %f1568}, [%r34+336];
	sub.f32 	%f1569, %f1565, %f1;
	sub.f32 	%f1570, %f1566, %f2;
	sub.f32 	%f1571, %f1567, %f3;
	mul.f32 	%f1572, %f1570, %f1570;
	fma.rn.f32 	%f1573, %f1569, %f1569, %f1572;
	fma.rn.f32 	%f1574, %f1571, %f1571, %f1573;
	add.f32 	%f1575, %f1574, 0f3089705F;
	mul.f32 	%f1576, %f1575, %f1575;
	mul.f32 	%f1577, %f1575, %f1576;
	rsqrt.approx.f32 	%f1578, %f1577;
	mul.f32 	%f1579, %f1568, %f1578;
	fma.rn.f32 	%f1580, %f1569, %f1579, %f1562;
	fma.rn.f32 	%f1581, %f1570, %f1579, %f1563;
	fma.rn.f32 	%f1582, %f1571, %f1579, %f1564;
	ld.shared.v4.f32 	{%f1583, %f1584, %f1585, %f1586}, [%r34+352];
	sub.f32 	%f1587, %f1583, %f1;
	sub.f32 	%f1588, %f1584, %f2;
	sub.f32 	%f1589, %f1585, %f3;
	mul.f32 	%f1590, %f1588, %f1588;
	fma.rn.f32 	%f1591, %f1587, %f1587, %f1590;
	fma.rn.f32 	%f1592, %f1589, %f1589, %f1591;
	add.f32 	%f1593, %f1592, 0f3089705F;
	mul.f32 	%f1594, %f1593, %f1593;
	mul.f32 	%f1595, %f1593, %f1594;
	rsqrt.approx.f32 	%f1596, %f1595;
	mul.f32 	%f1597, %f1586, %f1596;
	fma.rn.f32 	%f1598, %f1587, %f1597, %f1580;
	fma.rn.f32 	%f1599, %f1588, %f1597, %f1581;
	fma.rn.f32 	%f1600, %f1589, %f1597, %f1582;
	ld.shared.v4.f32 	{%f1601, %f1602, %f1603, %f1604}, [%r34+368];
	sub.f32 	%f1605, %f1601, %f1;
	sub.f32 	%f1606, %f1602, %f2;
	sub.f32 	%f1607, %f1603, %f3;
	mul.f32 	%f1608, %f1606, %f1606;
	fma.rn.f32 	%f1609, %f1605, %f1605, %f1608;
	fma.rn.f32 	%f1610, %f1607, %f1607, %f1609;
	add.f32 	%f1611, %f1610, 0f3089705F;
	mul.f32 	%f1612, %f1611, %f1611;
	mul.f32 	%f1613, %f1611, %f1612;
	rsqrt.approx.f32 	%f1614, %f1613;
	mul.f32 	%f1615, %f1604, %f1614;
	fma.rn.f32 	%f1616, %f1605, %f1615, %f1598;
	fma.rn.f32 	%f1617, %f1606, %f1615, %f1599;
	fma.rn.f32 	%f1618, %f1607, %f1615, %f1600;
	ld.shared.v4.f32 	{%f1619, %f1620, %f1621, %f1622}, [%r34+384];
	sub.f32 	%f1623, %f1619, %f1;
	sub.f32 	%f1624, %f1620, %f2;
	sub.f32 	%f1625, %f1621, %f3;
	mul.f32 	%f1626, %f1624, %f1624;
	fma.rn.f32 	%f1627, %f1623, %f1623, %f1626;
	fma.rn.f32 	%f1628, %f1625, %f1625, %f1627;
	add.f32 	%f1629, %f1628, 0f3089705F;
	mul.f32 	%f1630, %f1629, %f1629;
	mul.f32 	%f1631, %f1629, %f1630;
	rsqrt.approx.f32 	%f1632, %f1631;
	mul.f32 	%f1633, %f1622, %f1632;
	fma.rn.f32 	%f1634, %f1623, %f1633, %f1616;
	fma.rn.f32 	%f1635, %f1624, %f1633, %f1617;
	fma.rn.f32 	%f1636, %f1625, %f1633, %f1618;
	ld.shared.v4.f32 	{%f1637, %f1638, %f1639, %f1640}, [%r34+400];
	sub.f32 	%f1641, %f1637, %f1;
	sub.f32 	%f1642, %f1638, %f2;
	sub.f32 	%f1643, %f1639, %f3;
	mul.f32 	%f1644, %f1642, %f1642;
	fma.rn.f32 	%f1645, %f1641, %f1641, %f1644;
	fma.rn.f32 	%f1646, %f1643, %f1643, %f1645;
	add.f32 	%f1647, %f1646, 0f3089705F;
	mul.f32 	%f1648, %f1647, %f1647;
	mul.f32 	%f1649, %f1647, %f1648;
	rsqrt.approx.f32 	%f1650, %f1649;
	mul.f32 	%f1651, %f1640, %f1650;
	fma.rn.f32 	%f1652, %f1641, %f1651, %f1634;
	fma.rn.f32 	%f1653, %f1642, %f1651, %f1635;
	fma.rn.f32 	%f1654, %f1643, %f1651, %f1636;
	ld.shared.v4.f32 	{%f1655, %f1656, %f1657, %f1658}, [%r34+416];
	sub.f32 	%f1659, %f1655, %f1;
	sub.f32 	%f1660, %f1656, %f2;
	sub.f32 	%f1661, %f1657, %f3;
	mul.f32 	%f1662, %f1660, %f1660;
	fma.rn.f32 	%f1663, %f1659, %f1659, %f1662;
	fma.rn.f32 	%f1664, %f1661, %f1661, %f1663;
	add.f32 	%f1665, %f1664, 0f3089705F;
	mul.f32 	%f1666, %f1665, %f1665;
	mul.f32 	%f1667, %f1665, %f1666;
	rsqrt.approx.f32 	%f1668, %f1667;
	mul.f32 	%f1669, %f1658, %f1668;
	fma.rn.f32 	%f1670, %f1659, %f1669, %f1652;
	fma.rn.f32 	%f1671, %f1660, %f1669, %f1653;
	fma.rn.f32 	%f1672, %f1661, %f1669, %f1654;
	ld.shared.v4.f32 	{%f1673, %f1674, %f1675, %f1676}, [%r34+432];
	sub.f32 	%f1677, %f1673, %f1;
	sub.f32 	%f1678, %f1674, %f2;
	sub.f32 	%f1679, %f1675, %f3;
	mul.f32 	%f1680, %f1678, %f1678;
	fma.rn.f32 	%f1681, %f1677, %f1677, %f1680;
	fma.rn.f32 	%f1682, %f1679, %f1679, %f1681;
	add.f32 	%f1683, %f1682, 0f3089705F;
	mul.f32 	%f1684, %f1683, %f1683;
	mul.f32 	%f1685, %f1683, %f1684;
	rsqrt.approx.f32 	%f1686, %f1685;
	mul.f32 	%f1687, %f1676, %f1686;
	fma.rn.f32 	%f1688, %f1677, %f1687, %f1670;
	fma.rn.f32 	%f1689, %f1678, %f1687, %f1671;
	fma.rn.f32 	%f1690, %f1679, %f1687, %f1672;
	ld.shared.v4.f32 	{%f1691, %f1692, %f1693, %f1694}, [%r34+448];
	sub.f32 	%f1695, %f1691, %f1;
	sub.f32 	%f1696, %f1692, %f2;
	sub.f32 	%f1697, %f1693, %f3;
	mul.f32 	%f1698, %f1696, %f1696;
	fma.rn.f32 	%f1699, %f1695, %f1695, %f1698;
	fma.rn.f32 	%f1700, %f1697, %f1697, %f1699;
	add.f32 	%f1701, %f1700, 0f3089705F;
	mul.f32 	%f1702, %f1701, %f1701;
	mul.f32 	%f1703, %f1701, %f1702;
	rsqrt.approx.f32 	%f1704, %f1703;
	mul.f32 	%f1705, %f1694, %f1704;
	fma.rn.f32 	%f1706, %f1695, %f1705, %f1688;
	fma.rn.f32 	%f1707, %f1696, %f1705, %f1689;
	fma.rn.f32 	%f1708, %f1697, %f1705, %f1690;
	ld.shared.v4.f32 	{%f1709, %f1710, %f1711, %f1712}, [%r34+464];
	sub.f32 	%f1713, %f1709, %f1;
	sub.f32 	%f1714, %f1710, %f2;
	sub.f32 	%f1715, %f1711, %f3;
	mul.f32 	%f1716, %f1714, %f1714;
	fma.rn.f32 	%f1717, %f1713, %f1713, %f1716;
	fma.rn.f32 	%f1718, %f1715, %f1715, %f1717;
	add.f32 	%f1719, %f1718, 0f3089705F;
	mul.f32 	%f1720, %f1719, %f1719;
	mul.f32 	%f1721, %f1719, %f1720;
	rsqrt.approx.f32 	%f1722, %f1721;
	mul.f32 	%f1723, %f1712, %f1722;
	fma.rn.f32 	%f1724, %f1713, %f1723, %f1706;
	fma.rn.f32 	%f1725, %f1714, %f1723, %f1707;
	fma.rn.f32 	%f1726, %f1715, %f1723, %f1708;
	ld.shared.v4.f32 	{%f1727, %f1728, %f1729, %f1730}, [%r34+480];
	sub.f32 	%f1731, %f1727, %f1;
	sub.f32 	%f1732, %f1728, %f2;
	sub.f32 	%f1733, %f1729, %f3;
	mul.f32 	%f1734, %f1732, %f1732;
	fma.rn.f32 	%f1735, %f1731, %f1731, %f1734;
	fma.rn.f32 	%f1736, %f1733, %f1733, %f1735;
	add.f32 	%f1737, %f1736, 0f3089705F;
	mul.f32 	%f1738, %f1737, %f1737;
	mul.f32 	%f1739, %f1737, %f1738;
	rsqrt.approx.f32 	%f1740, %f1739;
	mul.f32 	%f1741, %f1730, %f1740;
	fma.rn.f32 	%f1742, %f1731, %f1741, %f1724;
	fma.rn.f32 	%f1743, %f1732, %f1741, %f1725;
	fma.rn.f32 	%f1744, %f1733, %f1741, %f1726;
	ld.shared.v4.f32 	{%f1745, %f1746, %f1747, %f1748}, [%r34+496];
	sub.f32 	%f1749, %f1745, %f1;
	sub.f32 	%f1750, %f1746, %f2;
	sub.f32 	%f1751, %f1747, %f3;
	mul.f32 	%f1752, %f1750, %f1750;
	fma.rn.f32 	%f1753, %f1749, %f1749, %f1752;
	fma.rn.f32 	%f1754, %f1751, %f1751, %f1753;
	add.f32 	%f1755, %f1754, 0f3089705F;
	mul.f32 	%f1756, %f1755, %f1755;
	mul.f32 	%f1757, %f1755, %f1756;
	rsqrt.approx.f32 	%f1758, %f1757;
	mul.f32 	%f1759, %f1748, %f1758;
	fma.rn.f32 	%f1760, %f1749, %f1759, %f1742;
	fma.rn.f32 	%f1761, %f1750, %f1759, %f1743;
	fma.rn.f32 	%f1762, %f1751, %f1759, %f1744;
	ld.shared.v4.f32 	{%f1763, %f1764, %f1765, %f1766}, [%r34+512];
	sub.f32 	%f1767, %f1763, %f1;
	sub.f32 	%f1768, %f1764, %f2;
	sub.f32 	%f1769, %f1765, %f3;
	mul.f32 	%f1770, %f1768, %f1768;
	fma.rn.f32 	%f1771, %f1767, %f1767, %f1770;
	fma.rn.f32 	%f1772, %f1769, %f1769, %f1771;
	add.f32 	%f1773, %f1772, 0f3089705F;
	mul.f32 	%f1774, %f1773, %f1773;
	mul.f32 	%f1775, %f1773, %f1774;
	rsqrt.approx.f32 	%f1776, %f1775;
	mul.f32 	%f1777, %f1766, %f1776;
	fma.rn.f32 	%f1778, %f1767, %f1777, %f1760;
	fma.rn.f32 	%f1779, %f1768, %f1777, %f1761;
	fma.rn.f32 	%f1780, %f1769, %f1777, %f1762;
	ld.shared.v4.f32 	{%f1781, %f1782, %f1783, %f1784}, [%r34+528];
	sub.f32 	%f1785, %f1781, %f1;
	sub.f32 	%f1786, %f1782, %f2;
	sub.f32 	%f1787, %f1783, %f3;
	mul.f32 	%f1788, %f1786, %f1786;
	fma.rn.f32 	%f1789, %f1785, %f1785, %f1788;
	fma.rn.f32 	%f1790, %f1787, %f1787, %f1789;
	add.f32 	%f1791, %f1790, 0f3089705F;
	mul.f32 	%f1792, %f1791, %f1791;
	mul.f32 	%f1793, %f1791, %f1792;
	rsqrt.approx.f32 	%f1794, %f1793;
	mul.f32 	%f1795, %f1784, %f1794;
	fma.rn.f32 	%f1796, %f1785, %f1795, %f1778;
	fma.rn.f32 	%f1797, %f1786, %f1795, %f1779;
	fma.rn.f32 	%f1798, %f1787, %f1795, %f1780;
	ld.shared.v4.f32 	{%f1799, %f1800, %f1801, %f1802}, [%r34+544];
	sub.f32 	%f1803, %f1799, %f1;
	sub.f32 	%f1804, %f1800, %f2;
	sub.f32 	%f1805, %f1801, %f3;
	mul.f32 	%f1806, %f1804, %f1804;
	fma.rn.f32 	%f1807, %f1803, %f1803, %f1806;
	fma.rn.f32 	%f1808, %f1805, %f1805, %f1807;
	add.f32 	%f1809, %f1808, 0f3089705F;
	mul.f32 	%f1810, %f1809, %f1809;
	mul.f32 	%f1811, %f1809, %f1810;
	rsqrt.approx.f32 	%f1812, %f1811;
	mul.f32 	%f1813, %f1802, %f1812;
	fma.rn.f32 	%f1814, %f1803, %f1813, %f1796;
	fma.rn.f32 	%f1815, %f1804, %f1813, %f1797;
	fma.rn.f32 	%f1816, %f1805, %f1813, %f1798;
	ld.shared.v4.f32 	{%f1817, %f1818, %f1819, %f1820}, [%r34+560];
	sub.f32 	%f1821, %f1817, %f1;
	sub.f32 	%f1822, %f1818, %f2;
	sub.f32 	%f1823, %f1819, %f3;
	mul.f32 	%f1824, %f1822, %f1822;
	fma.rn.f32 	%f1825, %f1821, %f1821, %f1824;
	fma.rn.f32 	%f1826, %f1823, %f1823, %f1825;
	add.f32 	%f1827, %f1826, 0f3089705F;
	mul.f32 	%f1828, %f1827, %f1827;
	mul.f32 	%f1829, %f1827, %f1828;
	rsqrt.approx.f32 	%f1830, %f1829;
	mul.f32 	%f1831, %f1820, %f1830;
	fma.rn.f32 	%f1832, %f1821, %f1831, %f1814;
	fma.rn.f32 	%f1833, %f1822, %f1831, %f1815;
	fma.rn.f32 	%f1834, %f1823, %f1831, %f1816;
	ld.shared.v4.f32 	{%f1835, %f1836, %f1837, %f1838}, [%r34+576];
	sub.f32 	%f1839, %f1835, %f1;
	sub.f32 	%f1840, %f1836, %f2;
	sub.f32 	%f1841, %f1837, %f3;
	mul.f32 	%f1842, %f1840, %f1840;
	fma.rn.f32 	%f1843, %f1839, %f1839, %f1842;
	fma.rn.f32 	%f1844, %f1841, %f1841, %f1843;
	add.f32 	%f1845, %f1844, 0f3089705F;
	mul.f32 	%f1846, %f1845, %f1845;
	mul.f32 	%f1847, %f1845, %f1846;
	rsqrt.approx.f32 	%f1848, %f1847;
	mul.f32 	%f1849, %f1838, %f1848;
	fma.rn.f32 	%f1850, %f1839, %f1849, %f1832;
	fma.rn.f32 	%f1851, %f1840, %f1849, %f1833;
	fma.rn.f32 	%f1852, %f1841, %f1849, %f1834;
	ld.shared.v4.f32 	{%f1853, %f1854, %f1855, %f1856}, [%r34+592];
	sub.f32 	%f1857, %f1853, %f1;
	sub.f32 	%f1858, %f1854, %f2;
	sub.f32 	%f1859, %f1855, %f3;
	mul.f32 	%f1860, %f1858, %f1858;
	fma.rn.f32 	%f1861, %f1857, %f1857, %f1860;
	fma.rn.f32 	%f1862, %f1859, %f1859, %f1861;
	add.f32 	%f1863, %f1862, 0f3089705F;
	mul.f32 	%f1864, %f1863, %f1863;
	mul.f32 	%f1865, %f1863, %f1864;
	rsqrt.approx.f32 	%f1866, %f1865;
	mul.f32 	%f1867, %f1856, %f1866;
	fma.rn.f32 	%f1868, %f1857, %f1867, %f1850;
	fma.rn.f32 	%f1869, %f1858, %f1867, %f1851;
	fma.rn.f32 	%f1870, %f1859, %f1867, %f1852;
	ld.shared.v4.f32 	{%f1871, %f1872, %f1873, %f1874}, [%r34+608];
	sub.f32 	%f1875, %f1871, %f1;
	sub.f32 	%f1876, %f1872, %f2;
	sub.f32 	%f1877, %f1873, %f3;
	mul.f32 	%f1878, %f1876, %f1876;
	fma.rn.f32 	%f1879, %f1875, %f1875, %f1878;
	fma.rn.f32 	%f1880, %f1877, %f1877, %f1879;
	add.f32 	%f1881, %f1880, 0f3089705F;
	mul.f32 	%f1882, %f1881, %f1881;
	mul.f32 	%f1883, %f1881, %f1882;
	rsqrt.approx.f32 	%f1884, %f1883;
	mul.f32 	%f1885, %f1874, %f1884;
	fma.rn.f32 	%f1886, %f1875, %f1885, %f1868;
	fma.rn.f32 	%f1887, %f1876, %f1885, %f1869;
	fma.rn.f32 	%f1888, %f1877, %f1885, %f1870;
	ld.shared.v4.f32 	{%f1889, %f1890, %f1891, %f1892}, [%r34+624];
	sub.f32 	%f1893, %f1889, %f1;
	sub.f32 	%f1894, %f1890, %f2;
	sub.f32 	%f1895, %f1891, %f3;
	mul.f32 	%f1896, %f1894, %f1894;
	fma.rn.f32 	%f1897, %f1893, %f1893, %f1896;
	fma.rn.f32 	%f1898, %f1895, %f1895, %f1897;
	add.f32 	%f1899, %f1898, 0f3089705F;
	mul.f32 	%f1900, %f1899, %f1899;
	mul.f32 	%f1901, %f1899, %f1900;
	rsqrt.approx.f32 	%f1902, %f1901;
	mul.f32 	%f1903, %f1892, %f1902;
	fma.rn.f32 	%f1904, %f1893, %f1903, %f1886;
	fma.rn.f32 	%f1905, %f1894, %f1903, %f1887;
	fma.rn.f32 	%f1906, %f1895, %f1903, %f1888;
	ld.shared.v4.f32 	{%f1907, %f1908, %f1909, %f1910}, [%r34+640];
	sub.f32 	%f1911, %f1907, %f1;
	sub.f32 	%f1912, %f1908, %f2;
	sub.f32 	%f1913, %f1909, %f3;
	mul.f32 	%f1914, %f1912, %f1912;
	fma.rn.f32 	%f1915, %f1911, %f1911, %f1914;
	fma.rn.f32 	%f1916, %f1913, %f1913, %f1915;
	add.f32 	%f1917, %f1916, 0f3089705F;
	mul.f32 	%f1918, %f1917, %f1917;
	mul.f32 	%f1919, %f1917, %f1918;
	rsqrt.approx.f32 	%f1920, %f1919;
	mul.f32 	%f1921, %f1910, %f1920;
	fma.rn.f32 	%f1922, %f1911, %f1921, %f1904;
	fma.rn.f32 	%f1923, %f1912, %f1921, %f1905;
	fma.rn.f32 	%f1924, %f1913, %f1921, %f1906;
	ld.shared.v4.f32 	{%f1925, %f1926, %f1927, %f1928}, [%r34+656];
	sub.f32 	%f1929, %f1925, %f1;
	sub.f32 	%f1930, %f1926, %f2;
	sub.f32 	%f1931, %f1927, %f3;
	mul.f32 	%f1932, %f1930, %f1930;
	fma.rn.f32 	%f1933, %f1929, %f1929, %f1932;
	fma.rn.f32 	%f1934, %f1931, %f1931, %f1933;
	add.f32 	%f1935, %f1934, 0f3089705F;
	mul.f32 	%f1936, %f1935, %f1935;
	mul.f32 	%f1937, %f1935, %f1936;
	rsqrt.approx.f32 	%f1938, %f1937;
	mul.f32 	%f1939, %f1928, %f1938;
	fma.rn.f32 	%f1940, %f1929, %f1939, %f1922;
	fma.rn.f32 	%f1941, %f1930, %f1939, %f1923;
	fma.rn.f32 	%f1942, %f1931, %f1939, %f1924;
	ld.shared.v4.f32 	{%f1943, %f1944, %f1945, %f1946}, [%r34+672];
	sub.f32 	%f1947, %f1943, %f1;
	sub.f32 	%f1948, %f1944, %f2;
	sub.f32 	%f1949, %f1945, %f3;
	mul.f32 	%f1950, %f1948, %f1948;
	fma.rn.f32 	%f1951, %f1947, %f1947, %f1950;
	fma.rn.f32 	%f1952, %f1949, %f1949, %f1951;
	add.f32 	%f1953, %f1952, 0f3089705F;
	mul.f32 	%f1954, %f1953, %f1953;
	mul.f32 	%f1955, %f1953, %f1954;
	rsqrt.approx.f32 	%f1956, %f1955;
	mul.f32 	%f1957, %f1946, %f1956;
	fma.rn.f32 	%f1958, %f1947, %f1957, %f1940;
	fma.rn.f32 	%f1959, %f1948, %f1957, %f1941;
	fma.rn.f32 	%f1960, %f1949, %f1957, %f1942;
	ld.shared.v4.f32 	{%f1961, %f1962, %f1963, %f1964}, [%r34+688];
	sub.f32 	%f1965, %f1961, %f1;
	sub.f32 	%f1966, %f1962, %f2;
	sub.f32 	%f1967, %f1963, %f3;
	mul.f32 	%f1968, %f1966, %f1966;
	fma.rn.f32 	%f1969, %f1965, %f1965, %f1968;
	fma.rn.f32 	%f1970, %f1967, %f1967, %f1969;
	add.f32 	%f1971, %f1970, 0f3089705F;
	mul.f32 	%f1972, %f1971, %f1971;
	mul.f32 	%f1973, %f1971, %f1972;
	rsqrt.approx.f32 	%f1974, %f1973;
	mul.f32 	%f1975, %f1964, %f1974;
	fma.rn.f32 	%f1976, %f1965, %f1975, %f1958;
	fma.rn.f32 	%f1977, %f1966, %f1975, %f1959;
	fma.rn.f32 	%f1978, %f1967, %f1975, %f1960;
	ld.shared.v4.f32 	{%f1979, %f1980, %f1981, %f1982}, [%r34+704];
	sub.f32 	%f1983, %f1979, %f1;
	sub.f32 	%f1984, %f1980, %f2;
	sub.f32 	%f1985, %f1981, %f3;
	mul.f32 	%f1986, %f1984, %f1984;
	fma.rn.f32 	%f1987, %f1983, %f1983, %f1986;
	fma.rn.f32 	%f1988, %f1985, %f1985, %f1987;
	add.f32 	%f1989, %f1988, 0f3089705F;
	mul.f32 	%f1990, %f1989, %f1989;
	mul.f32 	%f1991, %f1989, %f1990;
	rsqrt.approx.f32 	%f1992, %f1991;
	mul.f32 	%f1993, %f1982, %f1992;
	fma.rn.f32 	%f1994, %f1983, %f1993, %f1976;
	fma.rn.f32 	%f1995, %f1984, %f1993, %f1977;
	fma.rn.f32 	%f1996, %f1985, %f1993, %f1978;
	ld.shared.v4.f32 	{%f1997, %f1998, %f1999, %f2000}, [%r34+720];
	sub.f32 	%f2001, %f1997, %f1;
	sub.f32 	%f2002, %f1998, %f2;
	sub.f32 	%f2003, %f1999, %f3;
	mul.f32 	%f2004, %f2002, %f2002;
	fma.rn.f32 	%f2005, %f2001, %f2001, %f2004;
	fma.rn.f32 	%f2006, %f2003, %f2003, %f2005;
	add.f32 	%f2007, %f2006, 0f3089705F;
	mul.f32 	%f2008, %f2007, %f2007;
	mul.f32 	%f2009, %f2007, %f2008;
	rsqrt.approx.f32 	%f2010, %f2009;
	mul.f32 	%f2011, %f2000, %f2010;
	fma.rn.f32 	%f2012, %f2001, %f2011, %f1994;
	fma.rn.f32 	%f2013, %f2002, %f2011, %f1995;
	fma.rn.f32 	%f2014, %f2003, %f2011, %f1996;
	ld.shared.v4.f32 	{%f2015, %f2016, %f2017, %f2018}, [%r34+736];
	sub.f32 	%f2019, %f2015, %f1;
	sub.f32 	%f2020, %f2016, %f2;
	sub.f32 	%f2021, %f2017, %f3;
	mul.f32 	%f2022, %f2020, %f2020;
	fma.rn.f32 	%f2023, %f2019, %f2019, %f2022;
	fma.rn.f32 	%f2024, %f2021, %f2021, %f2023;
	add.f32 	%f2025, %f2024, 0f3089705F;
	mul.f32 	%f2026, %f2025, %f2025;
	mul.f32 	%f2027, %f2025, %f2026;
	rsqrt.approx.f32 	%f2028, %f2027;
	mul.f32 	%f2029, %f2018, %f2028;
	fma.rn.f32 	%f2030, %f2019, %f2029, %f2012;
	fma.rn.f32 	%f2031, %f2020, %f2029, %f2013;
	fma.rn.f32 	%f2032, %f2021, %f2029, %f2014;
	ld.shared.v4.f32 	{%f2033, %f2034, %f2035, %f2036}, [%r34+752];
	sub.f32 	%f2037, %f2033, %f1;
	sub.f32 	%f2038, %f2034, %f2;
	sub.f32 	%f2039, %f2035, %f3;
	mul.f32 	%f2040, %f2038, %f2038;
	fma.rn.f32 	%f2041, %f2037, %f2037, %f2040;
	fma.rn.f32 	%f2042, %f2039, %f2039, %f2041;
	add.f32 	%f2043, %f2042, 0f3089705F;
	mul.f32 	%f2044, %f2043, %f2043;
	mul.f32 	%f2045, %f2043, %f2044;
	rsqrt.approx.f32 	%f2046, %f2045;
	mul.f32 	%f2047, %f2036, %f2046;
	fma.rn.f32 	%f2048, %f2037, %f2047, %f2030;
	fma.rn.f32 	%f2049, %f2038, %f2047, %f2031;
	fma.rn.f32 	%f2050, %f2039, %f2047, %f2032;
	ld.shared.v4.f32 	{%f2051, %f2052, %f2053, %f2054}, [%r34+768];
	sub.f32 	%f2055, %f2051, %f1;
	sub.f32 	%f2056, %f2052, %f2;
	sub.f32 	%f2057, %f2053, %f3;
	mul.f32 	%f2058, %f2056, %f2056;
	fma.rn.f32 	%f2059, %f2055, %f2055, %f2058;
	fma.rn.f32 	%f2060, %f2057, %f2057, %f2059;
	add.f32 	%f2061, %f2060, 0f3089705F;
	mul.f32 	%f2062, %f2061, %f2061;
	mul.f32 	%f2063, %f2061, %f2062;
	rsqrt.approx.f32 	%f2064, %f2063;
	mul.f32 	%f2065, %f2054, %f2064;
	fma.rn.f32 	%f2066, %f2055, %f2065, %f2048;
	fma.rn.f32 	%f2067, %f2056, %f2065, %f2049;
	fma.rn.f32 	%f2068, %f2057, %f2065, %f2050;
	ld.shared.v4.f32 	{%f2069, %f2070, %f2071, %f2072}, [%r34+784];
	sub.f32 	%f2073, %f2069, %f1;
	sub.f32 	%f2074, %f2070, %f2;
	sub.f32 	%f2075, %f2071, %f3;
	mul.f32 	%f2076, %f2074, %f2074;
	fma.rn.f32 	%f2077, %f2073, %f2073, %f2076;
	fma.rn.f32 	%f2078, %f2075, %f2075, %f2077;
	add.f32 	%f2079, %f2078, 0f3089705F;
	mul.f32 	%f2080, %f2079, %f2079;
	mul.f32 	%f2081, %f2079, %f2080;
	rsqrt.approx.f32 	%f2082, %f2081;
	mul.f32 	%f2083, %f2072, %f2082;
	fma.rn.f32 	%f2084, %f2073, %f2083, %f2066;
	fma.rn.f32 	%f2085, %f2074, %f2083, %f2067;
	fma.rn.f32 	%f2086, %f2075, %f2083, %f2068;
	ld.shared.v4.f32 	{%f2087, %f2088, %f2089, %f2090}, [%r34+800];
	sub.f32 	%f2091, %f2087, %f1;
	sub.f32 	%f2092, %f2088, %f2;
	sub.f32 	%f2093, %f2089, %f3;
	mul.f32 	%f2094, %f2092, %f2092;
	fma.rn.f32 	%f2095, %f2091, %f2091, %f2094;
	fma.rn.f32 	%f2096, %f2093, %f2093, %f2095;
	add.f32 	%f2097, %f2096, 0f3089705F;
	mul.f32 	%f2098, %f2097, %f2097;
	mul.f32 	%f2099, %f2097, %f2098;
	rsqrt.approx.f32 	%f2100, %f2099;
	mul.f32 	%f2101, %f2090, %f2100;
	fma.rn.f32 	%f2102, %f2091, %f2101, %f2084;
	fma.rn.f32 	%f2103, %f2092, %f2101, %f2085;
	fma.rn.f32 	%f2104, %f2093, %f2101, %f2086;
	ld.shared.v4.f32 	{%f2105, %f2106, %f2107, %f2108}, [%r34+816];
	sub.f32 	%f2109, %f2105, %f1;
	sub.f32 	%f2110, %f2106, %f2;
	sub.f32 	%f2111, %f2107, %f3;
	mul.f32 	%f2112, %f2110, %f2110;
	fma.rn.f32 	%f2113, %f2109, %f2109, %f2112;
	fma.rn.f32 	%f2114, %f2111, %f2111, %f2113;
	add.f32 	%f2115, %f2114, 0f3089705F;
	mul.f32 	%f2116, %f2115, %f2115;
	mul.f32 	%f2117, %f2115, %f2116;
	rsqrt.approx.f32 	%f2118, %f2117;
	mul.f32 	%f2119, %f2108, %f2118;
	fma.rn.f32 	%f2120, %f2109, %f2119, %f2102;
	fma.rn.f32 	%f2121, %f2110, %f2119, %f2103;
	fma.rn.f32 	%f2122, %f2111, %f2119, %f2104;
	ld.shared.v4.f32 	{%f2123, %f2124, %f2125, %f2126}, [%r34+832];
	sub.f32 	%f2127, %f2123, %f1;
	sub.f32 	%f2128, %f2124, %f2;
	sub.f32 	%f2129, %f2125, %f3;
	mul.f32 	%f2130, %f2128, %f2128;
	fma.rn.f32 	%f2131, %f2127, %f2127, %f2130;
	fma.rn.f32 	%f2132, %f2129, %f2129, %f2131;
	add.f32 	%f2133, %f2132, 0f3089705F;
	mul.f32 	%f2134, %f2133, %f2133;
	mul.f32 	%f2135, %f2133, %f2134;
	rsqrt.approx.f32 	%f2136, %f2135;
	mul.f32 	%f2137, %f2126, %f2136;
	fma.rn.f32 	%f2138, %f2127, %f2137, %f2120;
	fma.rn.f32 	%f2139, %f2128, %f2137, %f2121;
	fma.rn.f32 	%f2140, %f2129, %f2137, %f2122;
	ld.shared.v4.f32 	{%f2141, %f2142, %f2143, %f2144}, [%r34+848];
	sub.f32 	%f2145, %f2141, %f1;
	sub.f32 	%f2146, %f2142, %f2;
	sub.f32 	%f2147, %f2143, %f3;
	mul.f32 	%f2148, %f2146, %f2146;
	fma.rn.f32 	%f2149, %f2145, %f2145, %f2148;
	fma.rn.f32 	%f2150, %f2147, %f2147, %f2149;
	add.f32 	%f2151, %f2150, 0f3089705F;
	mul.f32 	%f2152, %f2151, %f2151;
	mul.f32 	%f2153, %f2151, %f2152;
	rsqrt.approx.f32 	%f2154, %f2153;
	mul.f32 	%f2155, %f2144, %f2154;
	fma.rn.f32 	%f2156, %f2145, %f2155, %f2138;
	fma.rn.f32 	%f2157, %f2146, %f2155, %f2139;
	fma.rn.f32 	%f2158, %f2147, %f2155, %f2140;
	ld.shared.v4.f32 	{%f2159, %f2160, %f2161, %f2162}, [%r34+864];
	sub.f32 	%f2163, %f2159, %f1;
	sub.f32 	%f2164, %f2160, %f2;
	sub.f32 	%f2165, %f2161, %f3;
	mul.f32 	%f2166, %f2164, %f2164;
	fma.rn.f32 	%f2167, %f2163, %f2163, %f2166;
	fma.rn.f32 	%f2168, %f2165, %f2165, %f2167;
	add.f32 	%f2169, %f2168, 0f3089705F;
	mul.f32 	%f2170, %f2169, %f2169;
	mul.f32 	%f2171, %f2169, %f2170;
	rsqrt.approx.f32 	%f2172, %f2171;
	mul.f32 	%f2173, %f2162, %f2172;
	fma.rn.f32 	%f2174, %f2163, %f2173, %f2156;
	fma.rn.f32 	%f2175, %f2164, %f2173, %f2157;
	fma.rn.f32 	%f2176, %f2165, %f2173, %f2158;
	ld.shared.v4.f32 	{%f2177, %f2178, %f2179, %f2180}, [%r34+880];
	sub.f32 	%f2181, %f2177, %f1;
	sub.f32 	%f2182, %f2178, %f2;
	sub.f32 	%f2183, %f2179, %f3;
	mul.f32 	%f2184, %f2182, %f2182;
	fma.rn.f32 	%f2185, %f2181, %f2181, %f2184;
	fma.rn.f32 	%f2186, %f2183, %f2183, %f2185;
	add.f32 	%f2187, %f2186, 0f3089705F;
	mul.f32 	%f2188, %f2187, %f2187;
	mul.f32 	%f2189, %f2187, %f2188;
	rsqrt.approx.f32 	%f2190, %f2189;
	mul.f32 	%f2191, %f2180, %f2190;
	fma.rn.f32 	%f2192, %f2181, %f2191, %f2174;
	fma.rn.f32 	%f2193, %f2182, %f2191, %f2175;
	fma.rn.f32 	%f2194, %f2183, %f2191, %f2176;
	ld.shared.v4.f32 	{%f2195, %f2196, %f2197, %f2198}, [%r34+896];
	sub.f32 	%f2199, %f2195, %f1;
	sub.f32 	%f2200, %f2196, %f2;
	sub.f32 	%f2201, %f2197, %f3;
	mul.f32 	%f2202, %f2200, %f2200;
	fma.rn.f32 	%f2203, %f2199, %f2199, %f2202;
	fma.rn.f32 	%f2204, %f2201, %f2201, %f2203;
	add.f32 	%f2205, %f2204, 0f3089705F;
	mul.f32 	%f2206, %f2205, %f2205;
	mul.f32 	%f2207, %f2205, %f2206;
	rsqrt.approx.f32 	%f2208, %f2207;
	mul.f32 	%f2209, %f2198, %f2208;
	fma.rn.f32 	%f2210, %f2199, %f2209, %f2192;
	fma.rn.f32 	%f2211, %f2200, %f2209, %f2193;
	fma.rn.f32 	%f2212, %f2201, %f2209, %f2194;
	ld.shared.v4.f32 	{%f2213, %f2214, %f2215, %f2216}, [%r34+912];
	sub.f32 	%f2217, %f2213, %f1;
	sub.f32 	%f2218, %f2214, %f2;
	sub.f32 	%f2219, %f2215, %f3;
	mul.f32 	%f2220, %f2218, %f2218;
	fma.rn.f32 	%f2221, %f2217, %f2217, %f2220;
	fma.rn.f32 	%f2222, %f2219, %f2219, %f2221;
	add.f32 	%f2223, %f2222, 0f3089705F;
	mul.f32 	%f2224, %f2223, %f2223;
	mul.f32 	%f2225, %f2223, %f2224;
	rsqrt.approx.f32 	%f2226, %f2225;
	mul.f32 	%f2227, %f2216, %f2226;
	fma.rn.f32 	%f2228, %f2217, %f2227, %f2210;
	fma.rn.f32 	%f2229, %f2218, %f2227, %f2211;
	fma.rn.f32 	%f2230, %f2219, %f2227, %f2212;
	ld.shared.v4.f32 	{%f2231, %f2232, %f2233, %f2234}, [%r34+928];
	sub.f32 	%f2235, %f2231, %f1;
	sub.f32 	%f2236, %f2232, %f2;
	sub.f32 	%f2237, %f2233, %f3;
	mul.f32 	%f2238, %f2236, %f2236;
	fma.rn.f32 	%f2239, %f2235, %f2235, %f2238;
	fma.rn.f32 	%f2240, %f2237, %f2237, %f2239;
	add.f32 	%f2241, %f2240, 0f3089705F;
	mul.f32 	%f2242, %f2241, %f2241;
	mul.f32 	%f2243, %f2241, %f2242;
	rsqrt.approx.f32 	%f2244, %f2243;
	mul.f32 	%f2245, %f2234, %f2244;
	fma.rn.f32 	%f2246, %f2235, %f2245, %f2228;
	fma.rn.f32 	%f2247, %f2236, %f2245, %f2229;
	fma.rn.f32 	%f2248, %f2237, %f2245, %f2230;
	ld.shared.v4.f32 	{%f2249, %f2250, %f2251, %f2252}, [%r34+944];
	sub.f32 	%f2253, %f2249, %f1;
	sub.f32 	%f2254, %f2250, %f2;
	sub.f32 	%f2255, %f2251, %f3;
	mul.f32 	%f2256, %f2254, %f2254;
	fma.rn.f32 	%f2257, %f2253, %f2253, %f2256;
	fma.rn.f32 	%f2258, %f2255, %f2255, %f2257;
	add.f32 	%f2259, %f2258, 0f3089705F;
	mul.f32 	%f2260, %f2259, %f2259;
	mul.f32 	%f2261, %f2259, %f2260;
	rsqrt.approx.f32 	%f2262, %f2261;
	mul.f32 	%f2263, %f2252, %f2262;
	fma.rn.f32 	%f2264, %f2253, %f2263, %f2246;
	fma.rn.f32 	%f2265, %f2254, %f2263, %f2247;
	fma.rn.f32 	%f2266, %f2255, %f2263, %f2248;
	ld.shared.v4.f32 	{%f2267, %f2268, %f2269, %f2270}, [%r34+960];
	sub.f32 	%f2271, %f2267, %f1;
	sub.f32 	%f2272, %f2268, %f2;
	sub.f32 	%f2273, %f2269, %f3;
	mul.f32 	%f2274, %f2272, %f2272;
	fma.rn.f32 	%f2275, %f2271, %f2271, %f2274;
	fma.rn.f32 	%f2276, %f2273, %f2273, %f2275;
	add.f32 	%f2277, %f2276, 0f3089705F;
	mul.f32 	%f2278, %f2277, %f2277;
	mul.f32 	%f2279, %f2277, %f2278;
	rsqrt.approx.f32 	%f2280, %f2279;
	mul.f32 	%f2281, %f2270, %f2280;
	fma.rn.f32 	%f2282, %f2271, %f2281, %f2264;
	fma.rn.f32 	%f2283, %f2272, %f2281, %f2265;
	fma.rn.f32 	%f2284, %f2273, %f2281, %f2266;
	ld.shared.v4.f32 	{%f2285, %f2286, %f2287, %f2288}, [%r34+976];
	sub.f32 	%f2289, %f2285, %f1;
	sub.f32 	%f2290, %f2286, %f2;
	sub.f32 	%f2291, %f2287, %f3;
	mul.f32 	%f2292, %f2290, %f2290;
	fma.rn.f32 	%f2293, %f2289, %f2289, %f2292;
	fma.rn.f32 	%f2294, %f2291, %f2291, %f2293;
	add.f32 	%f2295, %f2294, 0f3089705F;
	mul.f32 	%f2296, %f2295, %f2295;
	mul.f32 	%f2297, %f2295, %f2296;
	rsqrt.approx.f32 	%f2298, %f2297;
	mul.f32 	%f2299, %f2288, %f2298;
	fma.rn.f32 	%f2300, %f2289, %f2299, %f2282;
	fma.rn.f32 	%f2301, %f2290, %f2299, %f2283;
	fma.rn.f32 	%f2302, %f2291, %f2299, %f2284;
	ld.shared.v4.f32 	{%f2303, %f2304, %f2305, %f2306}, [%r34+992];
	sub.f32 	%f2307, %f2303, %f1;
	sub.f32 	%f2308, %f2304, %f2;
	sub.f32 	%f2309, %f2305, %f3;
	mul.f32 	%f2310, %f2308, %f2308;
	fma.rn.f32 	%f2311, %f2307, %f2307, %f2310;
	fma.rn.f32 	%f2312, %f2309, %f2309, %f2311;
	add.f32 	%f2313, %f2312, 0f3089705F;
	mul.f32 	%f2314, %f2313, %f2313;
	mul.f32 	%f2315, %f2313, %f2314;
	rsqrt.approx.f32 	%f2316, %f2315;
	mul.f32 	%f2317, %f2306, %f2316;
	fma.rn.f32 	%f2318, %f2307, %f2317, %f2300;
	fma.rn.f32 	%f2319, %f2308, %f2317, %f2301;
	fma.rn.f32 	%f2320, %f2309, %f2317, %f2302;
	ld.shared.v4.f32 	{%f2321, %f2322, %f2323, %f2324}, [%r34+1008];
	sub.f32 	%f2325, %f2321, %f1;
	sub.f32 	%f2326, %f2322, %f2;
	sub.f32 	%f2327, %f2323, %f3;
	mul.f32 	%f2328, %f2326, %f2326;
	fma.rn.f32 	%f2329, %f2325, %f2325, %f2328;
	fma.rn.f32 	%f2330, %f2327, %f2327, %f2329;
	add.f32 	%f2331, %f2330, 0f3089705F;
	mul.f32 	%f2332, %f2331, %f2331;
	mul.f32 	%f2333, %f2331, %f2332;
	rsqrt.approx.f32 	%f2334, %f2333;
	mul.f32 	%f2335, %f2324, %f2334;
	fma.rn.f32 	%f2358, %f2325, %f2335, %f2318;
	fma.rn.f32 	%f2359, %f2326, %f2335, %f2319;
	fma.rn.f32 	%f2360, %f2327, %f2335, %f2320;
	add.s32 	%r35, %r35, 128;
	add.s32 	%r34, %r34, 2048;
	setp.ne.s32 	%p2, %r35, 0;
	mov.u32 	%r37, %r7;
	@%p2 bra 	$L__BB0_3;
$L__BB0_4:
	setp.eq.s32 	%p3, %r6, 0;
	@%p3 bra 	$L__BB0_7;
	mov.b32 	%r38, 0;
$L__BB0_6:
	.pragma "nounroll";
	shl.b32 	%r30, %r37, 4;
	add.s32 	%r32, %r23, %r30;
	ld.shared.v4.f32 	{%f2336, %f2337, %f2338, %f2339}, [%r32];
	sub.f32 	%f2340, %f2336, %f1;
	sub.f32 	%f2341, %f2337, %f2;
	sub.f32 	%f2342, %f2338, %f3;
	mul.f32 	%f2343, %f2341, %f2341;
	fma.rn.f32 	%f2344, %f2340, %f2340, %f2343;
	fma.rn.f32 	%f2345, %f2342, %f2342, %f2344;
	add.f32 	%f2346, %f2345, 0f3089705F;
	mul.f32 	%f2347, %f2346, %f2346;
	mul.f32 	%f2348, %f2346, %f2347;
	rsqrt.approx.f32 	%f2349, %f2348;
	mul.f32 	%f2350, %f2339, %f2349;
	fma.rn.f32 	%f2358, %f2340, %f2350, %f2358;
	fma.rn.f32 	%f2359, %f2341, %f2350, %f2359;
	fma.rn.f32 	%f2360, %f2342, %f2350, %f2360;
	add.s32 	%r37, %r37, 1;
	add.s32 	%r38, %r38, 1;
	setp.ne.s32 	%p4, %r38, %r6;
	@%p4 bra 	$L__BB0_6;
$L__BB0_7:
	bar.sync 	0;
	add.s32 	%r19, %r33, 1;
	setp.ne.s32 	%p5, %r33, %r5;
	mov.u32 	%r33, %r19;
	@%p5 bra 	$L__BB0_1;
	cvta.to.global.u64 	%rd8, %rd2;
	add.s64 	%rd10, %rd8, %rd4;
	mov.f32 	%f2351, 0f00000000;
	st.global.v4.f32 	[%rd10], {%f2358, %f2359, %f2360, %f2351};
	ret;

}
	// .globl	_Z15updatePositionsiP6float4S0_S0_f
.visible .entry _Z15updatePositionsiP6float4S0_S0_f(
	.param .u32 _Z15updatePositionsiP6float4S0_S0_f_param_0,
	.param .u64 .ptr .align 1 _Z15updatePositionsiP6float4S0_S0_f_param_1,
	.param .u64 .ptr .align 1 _Z15updatePositionsiP6float4S0_S0_f_param_2,
	.param .u64 .ptr .align 1 _Z15updatePositionsiP6float4S0_S0_f_param_3,
	.param .f32 _Z15updatePositionsiP6float4S0_S0_f_param_4
)
{
	.reg .pred 	%p<2>;
	.reg .b32 	%r<6>;
	.reg .b32 	%f<20>;
	.reg .b64 	%rd<11>;
	.reg .b64 	%fd<23>;

	ld.param.u32 	%r2, [_Z15updatePositionsiP6float4S0_S0_f_param_0];
	ld.param.u64 	%rd1, [_Z15updatePositionsiP6float4S0_S0_f_param_1];
	ld.param.u64 	%rd2, [_Z15updatePositionsiP6float4S0_S0_f_param_2];
	ld.param.u64 	%rd3, [_Z15updatePositionsiP6float4S0_S0_f_param_3];
	ld.param.f32 	%f1, [_Z15updatePositionsiP6float4S0_S0_f_param_4];
	mov.u32 	%r3, %ctaid.x;
	mov.u32 	%r4, %ntid.x;
	mov.u32 	%r5, %tid.x;
	mad.lo.s32 	%r1, %r3, %r4, %r5;
	setp.ge.s32 	%p1, %r1, %r2;
	@%p1 bra 	$L__BB1_2;
	cvta.to.global.u64 	%rd4, %rd2;
	cvta.to.global.u64 	%rd5, %rd3;
	cvta.to.global.u64 	%rd6, %rd1;
	mul.wide.s32 	%rd7, %r1, 16;
	add.s64 	%rd8, %rd4, %rd7;
	.pragma "used_bytes_mask 4095";
	ld.global.v4.f32 	{%f2, %f3, %f4, %f5}, [%rd8];
	mul.f32 	%f6, %f1, %f2;
	cvt.f64.f32 	%fd1, %f6;
	add.s64 	%rd9, %rd5, %rd7;
	.pragma "used_bytes_mask 4095";
	ld.global.v4.f32 	{%f7, %f8, %f9, %f10}, [%rd9];
	cvt.f64.f32 	%fd2, %f7;
	mul.f64 	%fd3, %fd2, 0d3FE0000000000000;
	cvt.f64.f32 	%fd4, %f1;
	mul.f64 	%fd5, %fd3, %fd4;
	fma.rn.f64 	%fd6, %fd5, %fd4, %fd1;
	add.s64 	%rd10, %rd6, %rd7;
	.pragma "used_bytes_mask 4095";
	ld.global.v4.f32 	{%f11, %f12, %f13, %f14}, [%rd10];
	cvt.f64.f32 	%fd7, %f11;
	add.f64 	%fd8, %fd6, %fd7;
	cvt.rn.f32.f64 	%f15, %fd8;
	mul.f32 	%f16, %f1, %f3;
	cvt.f64.f32 	%fd9, %f16;
	cvt.f64.f32 	%fd10, %f8;
	mul.f64 	%fd11, %fd10, 0d3FE0000000000000;
	mul.f64 	%fd12, %fd11, %fd4;
	fma.rn.f64 	%fd13, %fd12, %fd4, %fd9;
	cvt.f64.f32 	%fd14, %f12;
	add.f64 	%fd15, %fd13, %fd14;
	cvt.rn.f32.f64 	%f17, %fd15;
	st.global.v2.f32 	[%rd10], {%f15, %f17};
	mul.f32 	%f18, %f1, %f4;
	cvt.f64.f32 	%fd16, %f18;
	cvt.f64.f32 	%fd17, %f9;
	mul.f64 	%fd18, %fd17, 0d3FE0000000000000;
	mul.f64 	%fd19, %fd18, %fd4;
	fma.rn.f64 	%fd20, %fd19, %fd4, %fd16;
	cvt.f64.f32 	%fd21, %f13;
	add.f64 	%fd22, %fd20, %fd21;
	cvt.rn.f32.f64 	%f19, %fd22;
	st.global.f32 	[%rd10+8], %f19;
$L__BB1_2:
	ret;

}
	// .globl	_Z16updateVelocitiesiP6float4S0_S0_d
.visible .entry _Z16updateVelocitiesiP6float4S0_S0_d(
	.param .u32 _Z16updateVelocitiesiP6float4S0_S0_d_param_0,
	.param .u64 .ptr .align 1 _Z16updateVelocitiesiP6float4S0_S0_d_param_1,
	.param .u64 .ptr .align 1 _Z16updateVelocitiesiP6float4S0_S0_d_param_2,
	.param .u64 .ptr .align 1 _Z16updateVelocitiesiP6float4S0_S0_d_param_3,
	.param .f64 _Z16updateVelocitiesiP6float4S0_S0_d_param_4
)
{
	.reg .pred 	%p<2>;
	.reg .b32 	%r<6>;
	.reg .b32 	%f<19>;
	.reg .b64 	%rd<11>;
	.reg .b64 	%fd<14>;

	ld.param.u32 	%r2, [_Z16updateVelocitiesiP6float4S0_S0_d_param_0];
	ld.param.u64 	%rd1, [_Z16updateVelocitiesiP6float4S0_S0_d_param_1];
	ld.param.u64 	%rd2, [_Z16updateVelocitiesiP6float4S0_S0_d_param_2];
	ld.param.u64 	%rd3, [_Z16updateVelocitiesiP6float4S0_S0_d_param_3];
	ld.param.f64 	%fd1, [_Z16updateVelocitiesiP6float4S0_S0_d_param_4];
	mov.u32 	%r3, %ctaid.x;
	mov.u32 	%r4, %ntid.x;
	mov.u32 	%r5, %tid.x;
	mad.lo.s32 	%r1, %r3, %r4, %r5;
	setp.ge.s32 	%p1, %r1, %r2;
	@%p1 bra 	$L__BB2_2;
	cvta.to.global.u64 	%rd4, %rd2;
	cvta.to.global.u64 	%rd5, %rd3;
	cvta.to.global.u64 	%rd6, %rd1;
	mul.wide.s32 	%rd7, %r1, 16;
	add.s64 	%rd8, %rd4, %rd7;
	.pragma "used_bytes_mask 4095";
	ld.global.v4.f32 	{%f1, %f2, %f3, %f4}, [%rd8];
	add.s64 	%rd9, %rd5, %rd7;
	.pragma "used_bytes_mask 4095";
	ld.global.v4.f32 	{%f5, %f6, %f7, %f8}, [%rd9];
	add.f32 	%f9, %f1, %f5;
	cvt.f64.f32 	%fd2, %f9;
	mul.f64 	%fd3, %fd2, 0d3FE0000000000000;
	add.s64 	%rd10, %rd6, %rd7;
	.pragma "used_bytes_mask 4095";
	ld.global.v4.f32 	{%f10, %f11, %f12, %f13}, [%rd10];
	cvt.f64.f32 	%fd4, %f10;
	fma.rn.f64 	%fd5, %fd1, %fd3, %fd4;
	cvt.rn.f32.f64 	%f14, %fd5;
	add.f32 	%f15, %f2, %f6;
	cvt.f64.f32 	%fd6, %f15;
	mul.f64 	%fd7, %fd6, 0d3FE0000000000000;
	cvt.f64.f32 	%fd8, %f11;
	fma.rn.f64 	%fd9, %fd1, %fd7, %fd8;
	cvt.rn.f32.f64 	%f16, %fd9;
	st.global.v2.f32 	[%rd10], {%f14, %f16};
	add.f32 	%f17, %f3, %f7;
	cvt.f64.f32 	%fd10, %f17;
	mul.f64 	%fd11, %fd10, 0d3FE0000000000000;
	cvt.f64.f32 	%fd12, %f12;
	fma.rn.f64 	%fd13, %fd1, %fd11, %fd12;
	cvt.rn.f32.f64 	%f18, %fd13;
	st.global.f32 	[%rd10+8], %f18;
$L__BB2_2:
	ret;

}
	// .globl	_Z13computeEnergyiP6float4S0_P6float1
.visible .entry _Z13computeEnergyiP6float4S0_P6float1(
	.param .u32 _Z13computeEnergyiP6float4S0_P6float1_param_0,
	.param .u64 .ptr .align 1 _Z13computeEnergyiP6float4S0_P6float1_param_1,
	.param .u64 .ptr .align 1 _Z13computeEnergyiP6float4S0_P6float1_param_2,
	.param .u64 .ptr .align 1 _Z13computeEnergyiP6float4S0_P6float1_param_3
)
{
	.reg .pred 	%p<18>;
	.reg .b32 	%r<44>;
	.reg .b32 	%f<314>;
	.reg .b64 	%rd<33>;
	.reg .b64 	%fd<5>;

	ld.param.u32 	%r24, [_Z13computeEnergyiP6float4S0_P6float1_param_0];
	ld.param.u64 	%rd11, [_Z13computeEnergyiP6float4S0_P6float1_param_1];
	ld.param.u64 	%rd9, [_Z13computeEnergyiP6float4S0_P6float1_param_2];
	ld.param.u64 	%rd10, [_Z13computeEnergyiP6float4S0_P6float1_param_3];
	cvta.to.global.u64 	%rd1, %rd11;
	mov.u32 	%r25, %ctaid.x;
	mov.u32 	%r26, %ntid.x;
	mov.u32 	%r27, %tid.x;
	mad.lo.s32 	%r1, %r25, %r26, %r27;
	setp.ge.s32 	%p1, %r1, %r24;
	mul.wide.s32 	%rd12, %r1, 16;
	add.s64 	%rd2, %rd1, %rd12;
	mov.f32 	%f305, 0f00000000;
	@%p1 bra 	$L__BB3_23;
	setp.lt.s32 	%p2, %r1, 1;
	mov.f32 	%f305, 0f00000000;
	mov.b32 	%r42, 0;
	@%p2 bra 	$L__BB3_10;
	mul.wide.u32 	%rd13, %r1, 16;
	add.s64 	%rd14, %rd1, %rd13;
	ld.global.v4.f32 	{%f1, %f2, %f3, %f4}, [%rd14];
	min.s32 	%r30, %r1, %r24;
	max.s32 	%r42, %r30, 1;
	and.b32  	%r3, %r42, 3;
	setp.lt.s32 	%p3, %r30, 4;
	mov.f32 	%f305, 0f00000000;
	mov.b32 	%r37, 0;
	@%p3 bra 	$L__BB3_5;
	and.b32  	%r37, %r42, 2147483644;
	neg.s32 	%r35, %r37;
	add.s64 	%rd31, %rd1, 32;
	mov.f32 	%f305, 0f00000000;
$L__BB3_4:
	.pragma "nounroll";
	ld.global.v4.f32 	{%f35, %f36, %f37, %f38}, [%rd31+-32];
	sub.f32 	%f39, %f35, %f1;
	sub.f32 	%f40, %f36, %f2;
	sub.f32 	%f41, %f37, %f3;
	mul.f32 	%f42, %f40, %f40;
	fma.rn.f32 	%f43, %f39, %f39, %f42;
	fma.rn.f32 	%f44, %f41, %f41, %f43;
	add.f32 	%f45, %f44, 0f3089705F;
	mul.f32 	%f46, %f45, %f45;
	mul.f32 	%f47, %f45, %f46;
	mul.f32 	%f48, %f4, %f38;
	sqrt.rn.f32 	%f49, %f47;
	div.rn.f32 	%f50, %f48, %f49;
	sub.f32 	%f51, %f305, %f50;
	ld.global.v4.f32 	{%f52, %f53, %f54, %f55}, [%rd31+-16];
	sub.f32 	%f56, %f52, %f1;
	sub.f32 	%f57, %f53, %f2;
	sub.f32 	%f58, %f54, %f3;
	mul.f32 	%f59, %f57, %f57;
	fma.rn.f32 	%f60, %f56, %f56, %f59;
	fma.rn.f32 	%f61, %f58, %f58, %f60;
	add.f32 	%f62, %f61, 0f3089705F;
	mul.f32 	%f63, %f62, %f62;
	mul.f32 	%f64, %f62, %f63;
	mul.f32 	%f65, %f4, %f55;
	sqrt.rn.f32 	%f66, %f64;
	div.rn.f32 	%f67, %f65, %f66;
	sub.f32 	%f68, %f51, %f67;
	ld.global.v4.f32 	{%f69, %f70, %f71, %f72}, [%rd31];
	sub.f32 	%f73, %f69, %f1;
	sub.f32 	%f74, %f70, %f2;
	sub.f32 	%f75, %f71, %f3;
	mul.f32 	%f76, %f74, %f74;
	fma.rn.f32 	%f77, %f73, %f73, %f76;
	fma.rn.f32 	%f78, %f75, %f75, %f77;
	add.f32 	%f79, %f78, 0f3089705F;
	mul.f32 	%f80, %f79, %f79;
	mul.f32 	%f81, %f79, %f80;
	mul.f32 	%f82, %f4, %f72;
	sqrt.rn.f32 	%f83, %f81;
	div.rn.f32 	%f84, %f82, %f83;
	sub.f32 	%f85, %f68, %f84;
	ld.global.v4.f32 	{%f86, %f87, %f88, %f89}, [%rd31+16];
	sub.f32 	%f90, %f86, %f1;
	sub.f32 	%f91, %f87, %f2;
	sub.f32 	%f92, %f88, %f3;
	mul.f32 	%f93, %f91, %f91;
	fma.rn.f32 	%f94, %f90, %f90, %f93;
	fma.rn.f32 	%f95, %f92, %f92, %f94;
	add.f32 	%f96, %f95, 0f3089705F;
	mul.f32 	%f97, %f96, %f96;
	mul.f32 	%f98, %f96, %f97;
	mul.f32 	%f99, %f4, %f89;
	sqrt.rn.f32 	%f100, %f98;
	div.rn.f32 	%f101, %f99, %f100;
	sub.f32 	%f305, %f85, %f101;
	add.s32 	%r35, %r35, 4;
	add.s64 	%rd31, %rd31, 64;
	setp.ne.s32 	%p4, %r35, 0;
	@%p4 bra 	$L__BB3_4;
$L__BB3_5:
	setp.eq.s32 	%p5, %r3, 0;
	@%p5 bra 	$L__BB3_10;
	setp.eq.s32 	%p6, %r3, 1;
	@%p6 bra 	$L__BB3_8;
	mul.wide.u32 	%rd15, %r37, 16;
	add.s64 	%rd16, %rd1, %rd15;
	ld.global.v4.f32 	{%f103, %f104, %f105, %f106}, [%rd16];
	sub.f32 	%f107, %f103, %f1;
	sub.f32 	%f108, %f104, %f2;
	sub.f32 	%f109, %f105, %f3;
	mul.f32 	%f110, %f108, %f108;
	fma.rn.f32 	%f111, %f107, %f107, %f110;
	fma.rn.f32 	%f112, %f109, %f109, %f111;
	add.f32 	%f113, %f112, 0f3089705F;
	mul.f32 	%f114, %f113, %f113;
	mul.f32 	%f115, %f113, %f114;
	mul.f32 	%f116, %f4, %f106;
	sqrt.rn.f32 	%f117, %f115;
	div.rn.f32 	%f118, %f116, %f117;
	sub.f32 	%f119, %f305, %f118;
	ld.global.v4.f32 	{%f120, %f121, %f122, %f123}, [%rd16+16];
	sub.f32 	%f124, %f120, %f1;
	sub.f32 	%f125, %f121, %f2;
	sub.f32 	%f126, %f122, %f3;
	mul.f32 	%f127, %f125, %f125;
	fma.rn.f32 	%f128, %f124, %f124, %f127;
	fma.rn.f32 	%f129, %f126, %f126, %f128;
	add.f32 	%f130, %f129, 0f3089705F;
	mul.f32 	%f131, %f130, %f130;
	mul.f32 	%f132, %f130, %f131;
	mul.f32 	%f133, %f4, %f123;
	sqrt.rn.f32 	%f134, %f132;
	div.rn.f32 	%f135, %f133, %f134;
	sub.f32 	%f305, %f119, %f135;
	add.s32 	%r37, %r37, 2;
$L__BB3_8:
	and.b32  	%r31, %r42, 1;
	setp.eq.b32 	%p7, %r31, 1;
	not.pred 	%p8, %p7;
	@%p8 bra 	$L__BB3_10;
	mul.wide.u32 	%rd17, %r37, 16;
	add.s64 	%rd18, %rd1, %rd17;
	ld.global.v4.f32 	{%f136, %f137, %f138, %f139}, [%rd18];
	sub.f32 	%f140, %f136, %f1;
	sub.f32 	%f141, %f137, %f2;
	sub.f32 	%f142, %f138, %f3;
	mul.f32 	%f143, %f141, %f141;
	fma.rn.f32 	%f144, %f140, %f140, %f143;
	fma.rn.f32 	%f145, %f142, %f142, %f144;
	add.f32 	%f146, %f145, 0f3089705F;
	mul.f32 	%f147, %f146, %f146;
	mul.f32 	%f148, %f146, %f147;
	mul.f32 	%f149, %f4, %f139;
	sqrt.rn.f32 	%f150, %f148;
	div.rn.f32 	%f151, %f149, %f150;
	sub.f32 	%f305, %f305, %f151;
$L__BB3_10:
	setp.ge.s32 	%p9, %r42, %r24;
	@%p9 bra 	$L__BB3_14;
	setp.eq.s32 	%p10, %r1, %r42;
	@%p10 bra 	$L__BB3_13;
	mul.wide.u32 	%rd19, %r42, 16;
	add.s64 	%rd20, %rd1, %rd19;
	ld.global.v4.f32 	{%f152, %f153, %f154, %f155}, [%rd20];
	ld.global.v4.f32 	{%f156, %f157, %f158, %f159}, [%rd2];
	sub.f32 	%f160, %f152, %f156;
	sub.f32 	%f161, %f153, %f157;
	sub.f32 	%f162, %f154, %f158;
	mul.f32 	%f163, %f161, %f161;
	fma.rn.f32 	%f164, %f160, %f160, %f163;
	fma.rn.f32 	%f165, %f162, %f162, %f164;
	add.f32 	%f166, %f165, 0f3089705F;
	mul.f32 	%f167, %f166, %f166;
	mul.f32 	%f168, %f166, %f167;
	mul.f32 	%f169, %f159, %f155;
	sqrt.rn.f32 	%f170, %f168;
	div.rn.f32 	%f171, %f169, %f170;
	sub.f32 	%f305, %f305, %f171;
$L__BB3_13:
	add.s32 	%r42, %r42, 1;
$L__BB3_14:
	setp.ge.s32 	%p11, %r42, %r24;
	@%p11 bra 	$L__BB3_23;
	ld.global.v4.f32 	{%f17, %f18, %f19, %f20}, [%rd2];
	sub.s32 	%r14, %r24, %r42;
	and.b32  	%r15, %r14, 3;
	sub.s32 	%r32, %r42, %r24;
	setp.gt.u32 	%p12, %r32, -4;
	@%p12 bra 	$L__BB3_18;
	mul.wide.u32 	%rd21, %r42, 16;
	add.s64 	%rd22, %rd21, %rd1;
	add.s64 	%rd32, %rd22, 56;
	and.b32  	%r33, %r14, -4;
	neg.s32 	%r40, %r33;
$L__BB3_17:
	.pragma "nounroll";
	ld.global.v4.f32 	{%f173, %f174, %f175, %f176}, [%rd32+-56];
	sub.f32 	%f177, %f173, %f17;
	sub.f32 	%f178, %f174, %f18;
	sub.f32 	%f179, %f175, %f19;
	mul.f32 	%f180, %f178, %f178;
	fma.rn.f32 	%f181, %f177, %f177, %f180;
	fma.rn.f32 	%f182, %f179, %f179, %f181;
	add.f32 	%f183, %f182, 0f3089705F;
	mul.f32 	%f184, %f183, %f183;
	mul.f32 	%f185, %f183, %f184;
	mul.f32 	%f186, %f20, %f176;
	sqrt.rn.f32 	%f187, %f185;
	div.rn.f32 	%f188, %f186, %f187;
	sub.f32 	%f189, %f305, %f188;
	ld.global.v4.f32 	{%f190, %f191, %f192, %f193}, [%rd32+-40];
	sub.f32 	%f194, %f190, %f17;
	sub.f32 	%f195, %f191, %f18;
	sub.f32 	%f196, %f192, %f19;
	mul.f32 	%f197, %f195, %f195;
	fma.rn.f32 	%f198, %f194, %f194, %f197;
	fma.rn.f32 	%f199, %f196, %f196, %f198;
	add.f32 	%f200, %f199, 0f3089705F;
	mul.f32 	%f201, %f200, %f200;
	mul.f32 	%f202, %f200, %f201;
	mul.f32 	%f203, %f20, %f193;
	sqrt.rn.f32 	%f204, %f202;
	div.rn.f32 	%f205, %f203, %f204;
	sub.f32 	%f206, %f189, %f205;
	ld.global.f32 	%f207, [%rd32+-24];
	sub.f32 	%f208, %f207, %f17;
	ld.global.f32 	%f209, [%rd32+-20];
	sub.f32 	%f210, %f209, %f18;
	ld.global.v2.f32 	{%f211, %f212}, [%rd32+-16];
	sub.f32 	%f213, %f211, %f19;
	mul.f32 	%f214, %f210, %f210;
	fma.rn.f32 	%f215, %f208, %f208, %f214;
	fma.rn.f32 	%f216, %f213, %f213, %f215;
	add.f32 	%f217, %f216, 0f3089705F;
	mul.f32 	%f218, %f217, %f217;
	mul.f32 	%f219, %f217, %f218;
	mul.f32 	%f220, %f20, %f212;
	sqrt.rn.f32 	%f221, %f219;
	div.rn.f32 	%f222, %f220, %f221;
	sub.f32 	%f223, %f206, %f222;
	ld.global.f32 	%f224, [%rd32+-8];
	sub.f32 	%f225, %f224, %f17;
	ld.global.f32 	%f226, [%rd32+-4];
	sub.f32 	%f227, %f226, %f18;
	ld.global.v2.f32 	{%f228, %f229}, [%rd32];
	sub.f32 	%f230, %f228, %f19;
	mul.f32 	%f231, %f227, %f227;
	fma.rn.f32 	%f232, %f225, %f225, %f231;
	fma.rn.f32 	%f233, %f230, %f230, %f232;
	add.f32 	%f234, %f233, 0f3089705F;
	mul.f32 	%f235, %f234, %f234;
	mul.f32 	%f236, %f234, %f235;
	mul.f32 	%f237, %f20, %f229;
	sqrt.rn.f32 	%f238, %f236;
	div.rn.f32 	%f239, %f237, %f238;
	sub.f32 	%f305, %f223, %f239;
	add.s32 	%r42, %r42, 4;
	add.s64 	%rd32, %rd32, 64;
	add.s32 	%r40, %r40, 4;
	setp.ne.s32 	%p13, %r40, 0;
	@%p13 bra 	$L__BB3_17;
$L__BB3_18:
	setp.eq.s32 	%p14, %r15, 0;
	@%p14 bra 	$L__BB3_23;
	setp.eq.s32 	%p15, %r15, 1;
	@%p15 bra 	$L__BB3_21;
	mul.wide.u32 	%rd23, %r42, 16;
	add.s64 	%rd24, %rd1, %rd23;
	ld.global.v4.f32 	{%f241, %f242, %f243, %f244}, [%rd24];
	sub.f32 	%f245, %f241, %f17;
	sub.f32 	%f246, %f242, %f18;
	sub.f32 	%f247, %f243, %f19;
	mul.f32 	%f248, %f246, %f246;
	fma.rn.f32 	%f249, %f245, %f245, %f248;
	fma.rn.f32 	%f250, %f247, %f247, %f249;
	add.f32 	%f251, %f250, 0f3089705F;
	mul.f32 	%f252, %f251, %f251;
	mul.f32 	%f253, %f251, %f252;
	mul.f32 	%f254, %f20, %f244;
	sqrt.rn.f32 	%f255, %f253;
	div.rn.f32 	%f256, %f254, %f255;
	sub.f32 	%f257, %f305, %f256;
	ld.global.f32 	%f258, [%rd24+16];
	sub.f32 	%f259, %f258, %f17;
	ld.global.f32 	%f260, [%rd24+20];
	sub.f32 	%f261, %f260, %f18;
	ld.global.v2.f32 	{%f262, %f263}, [%rd24+24];
	sub.f32 	%f264, %f262, %f19;
	mul.f32 	%f265, %f261, %f261;
	fma.rn.f32 	%f266, %f259, %f259, %f265;
	fma.rn.f32 	%f267, %f264, %f264, %f266;
	add.f32 	%f268, %f267, 0f3089705F;
	mul.f32 	%f269, %f268, %f268;
	mul.f32 	%f270, %f268, %f269;
	mul.f32 	%f271, %f20, %f263;
	sqrt.rn.f32 	%f272, %f270;
	div.rn.f32 	%f273, %f271, %f272;
	sub.f32 	%f305, %f257, %f273;
	add.s32 	%r42, %r42, 2;
$L__BB3_21:
	and.b32  	%r34, %r14, 1;
	setp.eq.b32 	%p16, %r34, 1;
	not.pred 	%p17, %p16;
	@%p17 bra 	$L__BB3_23;
	mul.wide.u32 	%rd25, %r42, 16;
	add.s64 	%rd26, %rd1, %rd25;
	ld.global.v4.f32 	{%f274, %f275, %f276, %f277}, [%rd26];
	sub.f32 	%f278, %f274, %f17;
	sub.f32 	%f279, %f275, %f18;
	sub.f32 	%f280, %f276, %f19;
	mul.f32 	%f281, %f279, %f279;
	fma.rn.f32 	%f282, %f278, %f278, %f281;
	fma.rn.f32 	%f283, %f280, %f280, %f282;
	add.f32 	%f284, %f283, 0f3089705F;
	mul.f32 	%f285, %f284, %f284;
	mul.f32 	%f286, %f284, %f285;
	mul.f32 	%f287, %f20, %f277;
	sqrt.rn.f32 	%f288, %f286;
	div.rn.f32 	%f289, %f287, %f288;
	sub.f32 	%f305, %f305, %f289;
$L__BB3_23:
	cvta.to.global.u64 	%rd27, %rd9;
	cvta.to.global.u64 	%rd28, %rd10;
	ld.global.f32 	%f290, [%rd2+12];
	cvt.f64.f32 	%fd1, %f290;
	mul.f64 	%fd2, %fd1, 0d3FE0000000000000;
	add.s64 	%rd30, %rd27, %rd12;
	.pragma "used_bytes_mask 4095";
	ld.global.v4.f32 	{%f291, %f292, %f293, %f294}, [%rd30];
	mul.f32 	%f295, %f292, %f292;
	fma.rn.f32 	%f296, %f291, %f291, %f295;
	fma.rn.f32 	%f297, %f293, %f293, %f296;
	cvt.f64.f32 	%fd3, %f297;
	fma.rn.f64 	%fd4, %fd2, %fd3, 0d0000000000000000;
	cvt.rn.f32.f64 	%f298, %fd4;
	add.f32 	%f299, %f305, %f298;
	st.global.f32 	[%rd28], %f299;
	ret;

}


// ===== COMPILED SASS (sm_100) =====

	.target	sm_100

	.elftype	@"ET_EXEC"


//--------------------- .note.nv.tkinfo           --------------------------
	.section	.note.nv.tkinfo,"",@"SHT_NOTE"
	.sectionflags	@"SHF_NOTE_NV_TKINFO"
	.tkinfo
        /*0018*/ 	.word	0x00000002
        /*0030*/ 	.string	""
        /*0030*/ 	.string	"ptxas"
        /*0030*/ 	.string	"Cuda compilation tools, release 13.0, V13.0.88"
        /*0030*/ 	.string	"Build cuda_13.0.r13.0/compiler.36424714_0"
        /*0030*/ 	.string	"-arch sm_100 -m 64 "



//--------------------- .note.nv.cuinfo           --------------------------
	.section	.note.nv.cuinfo,"",@"SHT_NOTE"
	.sectionflags	@"SHF_NOTE_NV_CUINFO"
        /*0018*/ 	.short	0x0002
        /*001a*/ 	.short	0x0064
        /*001c*/ 	.short	0x0082
	.zero		2


//--------------------- .nv.info                  --------------------------
	.section	.nv.info,"",@"SHT_CUDA_INFO"
	.align	4


	//----- nvinfo : EIATTR_REGCOUNT
	.align		4
        /*0000*/ 	.byte	0x04, 0x2f
        /*0002*/ 	.short	(.L_1 - .L_0)
	.align		4
.L_0:
        /*0004*/ 	.word	index@(_Z16forceCalculationPvS_)
        /*0008*/ 	.word	0x00000020


	//----- nvinfo : EIATTR_FRAME_SIZE
	.align		4
.L_1:
        /*000c*/ 	.byte	0x04, 0x11
        /*000e*/ 	.short	(.L_3 - .L_2)
	.align		4
.L_2:
        /*0010*/ 	.word	index@($__internal_2_$__cuda_sm20_div_u16)
        /*0014*/ 	.word	0x00000000


	//----- nvinfo : EIATTR_FRAME_SIZE
	.align		4
.L_3:
        /*0018*/ 	.byte	0x04, 0x11
        /*001a*/ 	.short	(.L_5 - .L_4)
	.align		4
.L_4:
        /*001c*/ 	.word	index@(_Z16forceCalculationPvS_)
        /*0020*/ 	.word	0x00000000


	//----- nvinfo : EIATTR_REGCOUNT
	.align		4
.L_5:
        /*0024*/ 	.byte	0x04, 0x2f
        /*0026*/ 	.short	(.L_7 - .L_6)
	.align		4
.L_6:
        /*0028*/ 	.word	index@(_Z15updatePositionsiP6float4S0_S0_f)
        /*002c*/ 	.word	0x0000001c


	//----- nvinfo : EIATTR_FRAME_SIZE
	.align		4
.L_7:
        /*0030*/ 	.byte	0x04, 0x11
        /*0032*/ 	.short	(.L_9 - .L_8)
	.align		4
.L_8:
        /*0034*/ 	.word	index@(_Z15updatePositionsiP6float4S0_S0_f)
        /*0038*/ 	.word	0x00000000


	//----- nvinfo : EIATTR_REGCOUNT
	.align		4
.L_9:
        /*003c*/ 	.byte	0x04, 0x2f
        /*003e*/ 	.short	(.L_11 - .L_10)
	.align		4
.L_10:
        /*0040*/ 	.word	index@(_Z16updateVelocitiesiP6float4S0_S0_d)
        /*0044*/ 	.word	0x0000001a


	//----- nvinfo : EIATTR_FRAME_SIZE
	.align		4
.L_11:
        /*0048*/ 	.byte	0x04, 0x11
        /*004a*/ 	.short	(.L_13 - .L_12)
	.align		4
.L_12:
        /*004c*/ 	.word	index@(_Z16updateVelocitiesiP6float4S0_S0_d)
        /*0050*/ 	.word	0x00000000


	//----- nvinfo : EIATTR_REGCOUNT
	.align		4
.L_13:
        /*0054*/ 	.byte	0x04, 0x2f
        /*0056*/ 	.short	(.L_15 - .L_14)
	.align		4
.L_14:
        /*0058*/ 	.word	index@(_Z13computeEnergyiP6float4S0_P6float1)
        /*005c*/ 	.word	0x0000001b


	//----- nvinfo : EIATTR_FRAME_SIZE
	.align		4
.L_15:
        /*0060*/ 	.byte	0x04, 0x11
        /*0062*/ 	.short	(.L_17 - .L_16)
	.align		4
.L_16:
        /*0064*/ 	.word	index@($__internal_1_$__cuda_sm3x_div_rn_noftz_f32_slowpath)
        /*0068*/ 	.word	0x00000000


	//----- nvinfo : EIATTR_FRAME_SIZE
	.align		4
.L_17:
        /*006c*/ 	.byte	0x04, 0x11
        /*006e*/ 	.short	(.L_19 - .L_18)
	.align		4
.L_18:
        /*0070*/ 	.word	index@($__internal_0_$__cuda_sm20_sqrt_rn_f32_slowpath)
        /*0074*/ 	.word	0x00000000


	//----- nvinfo : EIATTR_FRAME_SIZE
	.align		4
.L_19:
        /*0078*/ 	.byte	0x04, 0x11
        /*007a*/ 	.short	(.L_21 - .L_20)
	.align		4
.L_20:
        /*007c*/ 	.word	index@(_Z13computeEnergyiP6float4S0_P6float1)
        /*0080*/ 	.word	0x00000000


	//----- nvinfo : EIATTR_MIN_STACK_SIZE
	.align		4
.L_21:
        /*0084*/ 	.byte	0x04, 0x12
        /*0086*/ 	.short	(.L_23 - .L_22)
	.align		4
.L_22:
        /*0088*/ 	.word	index@(_Z13computeEnergyiP6float4S0_P6float1)
        /*008c*/ 	.word	0x00000000


	//----- nvinfo : EIATTR_MIN_STACK_SIZE
	.align		4
.L_23:
        /*0090*/ 	.byte	0x04, 0x12
        /*0092*/ 	.short	(.L_25 - .L_24)
	.align		4
.L_24:
        /*0094*/ 	.word	index@(_Z16updateVelocitiesiP6float4S0_S0_d)
        /*0098*/ 	.word	0x00000000


	//----- nvinfo : EIATTR_MIN_STACK_SIZE
	.align		4
.L_25:
        /*009c*/ 	.byte	0x04, 0x12
        /*009e*/ 	.short	(.L_27 - .L_26)
	.align		4
.L_26:
        /*00a0*/ 	.word	index@(_Z15updatePositionsiP6float4S0_S0_f)
        /*00a4*/ 	.word	0x00000000


	//----- nvinfo : EIATTR_MIN_STACK_SIZE
	.align		4
.L_27:
        /*00a8*/ 	.byte	0x04, 0x12
        /*00aa*/ 	.short	(.L_29 - .L_28)
	.align		4
.L_28:
        /*00ac*/ 	.word	index@(_Z16forceCalculationPvS_)
        /*00b0*/ 	.word	0x00000000
.L_29:


//--------------------- .nv.compat                --------------------------
	.section	.nv.compat,"",@"SHT_CUDA_COMPAT_INFO"
	.align	4
        /*0000*/ 	.byte	0x02, 0x09, 0x00, 0x00, 0x02, 0x02, 0x01, 0x00, 0x02, 0x05, 0x05, 0x00, 0x03, 0x07, 0x01, 0x01
        /*0010*/ 	.byte	0x02, 0x03, 0x00, 0x00, 0x02, 0x06, 0x01, 0x00, 0x04, 0x0b, 0x08, 0x00, 0x01, 0x00, 0x00, 0x00
        /*0020*/ 	.byte	0x00, 0x00, 0x00, 0x00


//--------------------- .nv.info._Z13computeEnergyiP6float4S0_P6float1 --------------------------
	.section	.nv.info._Z13computeEnergyiP6float4S0_P6float1,"",@"SHT_CUDA_INFO"
	.sectionflags	@""
	.align	4


	//----- nvinfo : EIATTR_CUDA_API_VERSION
	.align		4
        /*0000*/ 	.byte	0x04, 0x37
        /*0002*/ 	.short	(.L_31 - .L_30)
.L_30:
        /*0004*/ 	.word	0x00000082


	//----- nvinfo : EIATTR_KPARAM_INFO
	.align		4
.L_31:
        /*0008*/ 	.byte	0x04, 0x17
        /*000a*/ 	.short	(.L_33 - .L_32)
.L_32:
        /*000c*/ 	.word	0x00000000
        /*0010*/ 	.short	0x0003
        /*0012*/ 	.short	0x0018
        /*0014*/ 	.byte	0x00, 0xf5, 0x21, 0x00


	//----- nvinfo : EIATTR_KPARAM_INFO
	.align		4
.L_33:
        /*0018*/ 	.byte	0x04, 0x17
        /*001a*/ 	.short	(.L_35 - .L_34)
.L_34:
        /*001c*/ 	.word	0x00000000
        /*0020*/ 	.short	0x0002
        /*0022*/ 	.short	0x0010
        /*0024*/ 	.byte	0x00, 0xf5, 0x21, 0x00


	//----- nvinfo : EIATTR_KPARAM_INFO
	.align		4
.L_35:
        /*0028*/ 	.byte	0x04, 0x17
        /*002a*/ 	.short	(.L_37 - .L_36)
.L_36:
        /*002c*/ 	.word	0x00000000
        /*0030*/ 	.short	0x0001
        /*0032*/ 	.short	0x0008
        /*0034*/ 	.byte	0x00, 0xf5, 0x21, 0x00


	//----- nvinfo : EIATTR_KPARAM_INFO
	.align		4
.L_37:
        /*0038*/ 	.byte	0x04, 0x17
        /*003a*/ 	.short	(.L_39 - .L_38)
.L_38:
        /*003c*/ 	.word	0x00000000
        /*0040*/ 	.short	0x0000
        /*0042*/ 	.short	0x0000
        /*0044*/ 	.byte	0x00, 0xf0, 0x11, 0x00


	//----- nvinfo : EIATTR_SPARSE_MMA_MASK
	.align		4
.L_39:
        /*0048*/ 	.byte	0x03, 0x50
        /*004a*/ 	.short	0x0000


	//----- nvinfo : EIATTR_MAXREG_COUNT
	.align		4
        /*004c*/ 	.byte	0x03, 0x1b
        /*004e*/ 	.short	0x00ff


	//----- nvinfo : EIATTR_MERCURY_ISA_VERSION
	.align		4
        /*0050*/ 	.byte	0x03, 0x5f
        /*0052*/ 	.short	0x0101


	//----- nvinfo : EIATTR_UNUSED_LOAD_BYTE_OFFSET
	.align		4
        /*0054*/ 	.byte	0x04, 0x44
        /*0056*/ 	.short	(.L_41 - .L_40)


	//   ....[0]....
.L_40:
        /*0058*/ 	.word	0x00002bd0
        /*005c*/ 	.word	0x00000fff


	//----- nvinfo : EIATTR_VRC_CTA_INIT_COUNT
	.align		4
.L_41:
        /*0060*/ 	.byte	0x02, 0x4a
	.zero		1
	.zero		1


	//----- nvinfo : EIATTR_EXIT_INSTR_OFFSETS
	.align		4
        /*0064*/ 	.byte	0x04, 0x1c
        /*0066*/ 	.short	(.L_43 - .L_42)


	//   ....[0]....
.L_42:
        /*0068*/ 	.word	0x00002c90


	//----- nvinfo : EIATTR_CRS_STACK_SIZE
	.align		4
.L_43:
        /*006c*/ 	.byte	0x04, 0x1e
        /*006e*/ 	.short	(.L_45 - .L_44)
.L_44:
        /*0070*/ 	.word	0x00000000


	//----- nvinfo : EIATTR_CBANK_PARAM_SIZE
	.align		4
.L_45:
        /*0074*/ 	.byte	0x03, 0x19
        /*0076*/ 	.short	0x0020


	//----- nvinfo : EIATTR_PARAM_CBANK
	.align		4
        /*0078*/ 	.byte	0x04, 0x0a
        /*007a*/ 	.short	(.L_47 - .L_46)
	.align		4
.L_46:
        /*007c*/ 	.word	index@(.nv.constant0._Z13computeEnergyiP6float4S0_P6float1)
        /*0080*/ 	.short	0x0380
        /*0082*/ 	.short	0x0020


	//----- nvinfo : EIATTR_SW_WAR
	.align		4
.L_47:
        /*0084*/ 	.byte	0x04, 0x36
        /*0086*/ 	.short	(.L_49 - .L_48)
.L_48:
        /*0088*/ 	.word	0x00000008
.L_49:


//--------------------- .nv.info._Z16updateVelocitiesiP6float4S0_S0_d --------------------------
	.section	.nv.info._Z16updateVelocitiesiP6float4S0_S0_d,"",@"SHT_CUDA_INFO"
	.sectionflags	@""
	.align	4


	//----- nvinfo : EIATTR_CUDA_API_VERSION
	.align		4
        /*0000*/ 	.byte	0x04, 0x37
        /*0002*/ 	.short	(.L_51 - .L_50)
.L_50:
        /*0004*/ 	.word	0x00000082


	//----- nvinfo : EIATTR_KPARAM_INFO
	.align		4
.L_51:
        /*0008*/ 	.byte	0x04, 0x17
        /*000a*/ 	.short	(.L_53 - .L_52)
.L_52:
        /*000c*/ 	.word	0x00000000
        /*0010*/ 	.short	0x0004
        /*0012*/ 	.short	0x0020
        /*0014*/ 	.byte	0x00, 0xf0, 0x21, 0x00


	//----- nvinfo : EIATTR_KPARAM_INFO
	.align		4
.L_53:
        /*0018*/ 	.byte	0x04, 0x17
        /*001a*/ 	.short	(.L_55 - .L_54)
.L_54:
        /*001c*/ 	.word	0x00000000
        /*0020*/ 	.short	0x0003
        /*0022*/ 	.short	0x0018
        /*0024*/ 	.byte	0x00, 0xf5, 0x21, 0x00


	//----- nvinfo : EIATTR_KPARAM_INFO
	.align		4
.L_55:
        /*0028*/ 	.byte	0x04, 0x17
        /*002a*/ 	.short	(.L_57 - .L_56)
.L_56:
        /*002c*/ 	.word	0x00000000
        /*0030*/ 	.short	0x0002
        /*0032*/ 	.short	0x0010
        /*0034*/ 	.byte	0x00, 0xf5, 0x21, 0x00


	//----- nvinfo : EIATTR_KPARAM_INFO
	.align		4
.L_57:
        /*0038*/ 	.byte	0x04, 0x17
        /*003a*/ 	.short	(.L_59 - .L_58)
.L_58:
        /*003c*/ 	.word	0x00000000
        /*0040*/ 	.short	0x0001
        /*0042*/ 	.short	0x0008
        /*0044*/ 	.byte	0x00, 0xf5, 0x21, 0x00


	//----- nvinfo : EIATTR_KPARAM_INFO
	.align		4
.L_59:
        /*0048*/ 	.byte	0x04, 0x17
        /*004a*/ 	.short	(.L_61 - .L_60)
.L_60:
        /*004c*/ 	.word	0x00000000
        /*0050*/ 	.short	0x0000
        /*0052*/ 	.short	0x0000
        /*0054*/ 	.byte	0x00, 0xf0, 0x11, 0x00


	//----- nvinfo : EIATTR_SPARSE_MMA_MASK
	.align		4
.L_61:
        /*0058*/ 	.byte	0x03, 0x50
        /*005a*/ 	.short	0x0000


	//----- nvinfo : EIATTR_MAXREG_COUNT
	.align		4
        /*005c*/ 	.byte	0x03, 0x1b
        /*005e*/ 	.short	0x00ff


	//----- nvinfo : EIATTR_MERCURY_ISA_VERSION
	.align		4
        /*0060*/ 	.byte	0x03, 0x5f
        /*0062*/ 	.short	0x0101


	//----- nvinfo : EIATTR_UNUSED_LOAD_BYTE_OFFSET
	.align		4
        /*0064*/ 	.byte	0x04, 0x44
        /*0066*/ 	.short	(.L_63 - .L_62)


	//   ....[0]....
.L_62:
        /*0068*/ 	.word	0x000000f0
        /*006c*/ 	.word	0x00000fff


	//   ....[1]....
        /*0070*/ 	.word	0x00000110
        /*0074*/ 	.word	0x00000fff


	//   ....[2]....
        /*0078*/ 	.word	0x00000120
        /*007c*/ 	.word	0x00000fff


	//----- nvinfo : EIATTR_VRC_CTA_INIT_COUNT
	.align		4
.L_63:
        /*0080*/ 	.byte	0x02, 0x4a
	.zero		1
	.zero		1


	//----- nvinfo : EIATTR_EXIT_INSTR_OFFSETS
	.align		4
        /*0084*/ 	.byte	0x04, 0x1c
        /*0086*/ 	.short	(.L_65 - .L_64)


	//   ....[0]....
.L_64:
        /*0088*/ 	.word	0x00000070


	//   ....[1]....
        /*008c*/ 	.word	0x00000270


	//----- nvinfo : EIATTR_CBANK_PARAM_SIZE
	.align		4
.L_65:
        /*0090*/ 	.byte	0x03, 0x19
        /*0092*/ 	.short	0x0028


	//----- nvinfo : EIATTR_PARAM_CBANK
	.align		4
        /*0094*/ 	.byte	0x04, 0x0a
        /*0096*/ 	.short	(.L_67 - .L_66)
	.align		4
.L_66:
        /*0098*/ 	.word	index@(.nv.constant0._Z16updateVelocitiesiP6float4S0_S0_d)
        /*009c*/ 	.short	0x0380
        /*009e*/ 	.short	0x0028


	//----- nvinfo : EIATTR_SW_WAR
	.align		4
.L_67:
        /*00a0*/ 	.byte	0x04, 0x36
        /*00a2*/ 	.short	(.L_69 - .L_68)
.L_68:
        /*00a4*/ 	.word	0x00000008
.L_69:


//--------------------- .nv.info._Z15updatePositionsiP6float4S0_S0_f --------------------------
	.section	.nv.info._Z15updatePositionsiP6float4S0_S0_f,"",@"SHT_CUDA_INFO"
	.sectionflags	@""
	.align	4


	//----- nvinfo : EIATTR_CUDA_API_VERSION
	.align		4
        /*0000*/ 	.byte	0x04, 0x37
        /*0002*/ 	.short	(.L_71 - .L_70)
.L_70:
        /*0004*/ 	.word	0x00000082


	//----- nvinfo : EIATTR_KPARAM_INFO
	.align		4
.L_71:
        /*0008*/ 	.byte	0x04, 0x17
        /*000a*/ 	.short	(.L_73 - .L_72)
.L_72:
        /*000c*/ 	.word	0x00000000
        /*0010*/ 	.short	0x0004
        /*0012*/ 	.short	0x0020
        /*0014*/ 	.byte	0x00, 0xf0, 0x11, 0x00


	//----- nvinfo : EIATTR_KPARAM_INFO
	.align		4
.L_73:
        /*0018*/ 	.byte	0x04, 0x17
        /*001a*/ 	.short	(.L_75 - .L_74)
.L_74:
        /*001c*/ 	.word	0x00000000
        /*0020*/ 	.short	0x0003
        /*0022*/ 	.short	0x0018
        /*0024*/ 	.byte	0x00, 0xf5, 0x21, 0x00


	//----- nvinfo : EIATTR_KPARAM_INFO
	.align		4
.L_75:
        /*0028*/ 	.byte	0x04, 0x17
        /*002a*/ 	.short	(.L_77 - .L_76)
.L_76:
        /*002c*/ 	.word	0x00000000
        /*0030*/ 	.short	0x0002
        /*0032*/ 	.short	0x0010
        /*0034*/ 	.byte	0x00, 0xf5, 0x21, 0x00


	//----- nvinfo : EIATTR_KPARAM_INFO
	.align		4
.L_77:
        /*0038*/ 	.byte	0x04, 0x17
        /*003a*/ 	.short	(.L_79 - .L_78)
.L_78:
        /*003c*/ 	.word	0x00000000
        /*0040*/ 	.short	0x0001
        /*0042*/ 	.short	0x0008
        /*0044*/ 	.byte	0x00, 0xf5, 0x21, 0x00


	//----- nvinfo : EIATTR_KPARAM_INFO
	.align		4
.L_79:
        /*0048*/ 	.byte	0x04, 0x17
        /*004a*/ 	.short	(.L_81 - .L_80)
.L_80:
        /*004c*/ 	.word	0x00000000
        /*0050*/ 	.short	0x0000
        /*0052*/ 	.short	0x0000
        /*0054*/ 	.byte	0x00, 0xf0, 0x11, 0x00


	//----- nvinfo : EIATTR_SPARSE_MMA_MASK
	.align		4
.L_81:
        /*0058*/ 	.byte	0x03, 0x50
        /*005a*/ 	.short	0x0000


	//----- nvinfo : EIATTR_MAXREG_COUNT
	.align		4
        /*005c*/ 	.byte	0x03, 0x1b
        /*005e*/ 	.short	0x00ff


	//----- nvinfo : EIATTR_MERCURY_ISA_VERSION
	.align		4
        /*0060*/ 	.byte	0x03, 0x5f
        /*0062*/ 	.short	0x0101


	//----- nvinfo : EIATTR_UNUSED_LOAD_BYTE_OFFSET
	.align		4
        /*0064*/ 	.byte	0x04, 0x44
        /*0066*/ 	.short	(.L_83 - .L_82)


	//   ....[0]....
.L_82:
        /*0068*/ 	.word	0x000000e0
        /*006c*/ 	.word	0x00000fff


	//   ....[1]....
        /*0070*/ 	.word	0x00000110
        /*0074*/ 	.word	0x00000fff


	//   ....[2]....
        /*0078*/ 	.word	0x00000120
        /*007c*/ 	.word	0x00000fff


	//----- nvinfo : EIATTR_VRC_CTA_INIT_COUNT
	.align		4
.L_83:
        /*0080*/ 	.byte	0x02, 0x4a
	.zero		1
	.zero		1


	//----- nvinfo : EIATTR_EXIT_INSTR_OFFSETS
	.align		4
        /*0084*/ 	.byte	0x04, 0x1c
        /*0086*/ 	.short	(.L_85 - .L_84)


	//   ....[0]....
.L_84:
        /*0088*/ 	.word	0x00000070


	//   ....[1]....
        /*008c*/ 	.word	0x00000310


	//----- nvinfo : EIATTR_CBANK_PARAM_SIZE
	.align		4
.L_85:
        /*0090*/ 	.byte	0x03, 0x19
        /*0092*/ 	.short	0x0024


	//----- nvinfo : EIATTR_PARAM_CBANK
	.align		4
        /*0094*/ 	.byte	0x04, 0x0a
        /*0096*/ 	.short	(.L_87 - .L_86)
	.align		4
.L_86:
        /*0098*/ 	.word	index@(.nv.constant0._Z15updatePositionsiP6float4S0_S0_f)
        /*009c*/ 	.short	0x0380
        /*009e*/ 	.short	0x0024


	//----- nvinfo : EIATTR_SW_WAR
	.align		4
.L_87:
        /*00a0*/ 	.byte	0x04, 0x36
        /*00a2*/ 	.short	(.L_89 - .L_88)
.L_88:
        /*00a4*/ 	.word	0x00000008
.L_89:


//--------------------- .nv.info._Z16forceCalculationPvS_ --------------------------
	.section	.nv.info._Z16forceCalculationPvS_,"",@"SHT_CUDA_INFO"
	.sectionflags	@""
	.align	4


	//----- nvinfo : EIATTR_CUDA_API_VERSION
	.align		4
        /*0000*/ 	.byte	0x04, 0x37
        /*0002*/ 	.short	(.L_91 - .L_90)
.L_90:
        /*0004*/ 	.word	0x00000082


	//----- nvinfo : EIATTR_KPARAM_INFO
	.align		4
.L_91:
        /*0008*/ 	.byte	0x04, 0x17
        /*000a*/ 	.short	(.L_93 - .L_92)
.L_92:
        /*000c*/ 	.word	0x00000000
        /*0010*/ 	.short	0x0001
        /*0012*/ 	.short	0x0008
        /*0014*/ 	.byte	0x00, 0xf5, 0x21, 0x00


	//----- nvinfo : EIATTR_KPARAM_INFO
	.align		4
.L_93:
        /*0018*/ 	.byte	0x04, 0x17
        /*001a*/ 	.short	(.L_95 - .L_94)
.L_94:
        /*001c*/ 	.word	0x00000000
        /*0020*/ 	.short	0x0000
        /*0022*/ 	.short	0x0000
        /*0024*/ 	.byte	0x00, 0xf5, 0x21, 0x00


	//----- nvinfo : EIATTR_SPARSE_MMA_MASK
	.align		4
.L_95:
        /*0028*/ 	.byte	0x03, 0x50
        /*002a*/ 	.short	0x0000


	//----- nvinfo : EIATTR_MAXREG_COUNT
	.align		4
        /*002c*/ 	.byte	0x03, 0x1b
        /*002e*/ 	.short	0x00ff


	//----- nvinfo : EIATTR_NUM_BARRIERS
	.align		4
        /*0030*/ 	.byte	0x02, 0x4c
        /*0032*/ 	.byte	0x01
	.zero		1


	//----- nvinfo : EIATTR_MERCURY_ISA_VERSION
	.align		4
        /*0034*/ 	.byte	0x03, 0x5f
        /*0036*/ 	.short	0x0101


	//----- nvinfo : EIATTR_UNUSED_LOAD_BYTE_OFFSET
	.align		4
        /*0038*/ 	.byte	0x04, 0x44
        /*003a*/ 	.short	(.L_97 - .L_96)


	//   ....[0]....
.L_96:
        /*003c*/ 	.word	0x00000080
        /*0040*/ 	.word	0x00000fff


	//----- nvinfo : EIATTR_VRC_CTA_INIT_COUNT
	.align		4
.L_97:
        /*0044*/ 	.byte	0x02, 0x4a
	.zero		1
	.zero		1


	//----- nvinfo : EIATTR_EXIT_INSTR_OFFSETS
	.align		4
        /*0048*/ 	.byte	0x04, 0x1c
        /*004a*/ 	.short	(.L_99 - .L_98)


	//   ....[0]....
.L_98:
        /*004c*/ 	.word	0x000094b0


	//----- nvinfo : EIATTR_CRS_STACK_SIZE
	.align		4
.L_99:
        /*0050*/ 	.byte	0x04, 0x1e
        /*0052*/ 	.short	(.L_101 - .L_100)
.L_100:
        /*0054*/ 	.word	0x00000000


	//----- nvinfo : EIATTR_CBANK_PARAM_SIZE
	.align		4
.L_101:
        /*0058*/ 	.byte	0x03, 0x19
        /*005a*/ 	.short	0x0010


	//----- nvinfo : EIATTR_PARAM_CBANK
	.align		4
        /*005c*/ 	.byte	0x04, 0x0a
        /*005e*/ 	.short	(.L_103 - .L_102)
	.align		4
.L_102:
        /*0060*/ 	.word	index@(.nv.constant0._Z16forceCalculationPvS_)
        /*0064*/ 	.short	0x0380
        /*0066*/ 	.short	0x0010


	//----- nvinfo : EIATTR_SW_WAR
	.align		4
.L_103:
        /*0068*/ 	.byte	0x04, 0x36
        /*006a*/ 	.short	(.L_105 - .L_104)
.L_104:
        /*006c*/ 	.word	0x00000008
.L_105:


//--------------------- .nv.callgraph             --------------------------
	.section	.nv.callgraph,"",@"SHT_CUDA_CALLGRAPH"
	.align	4
	.sectionentsize	8
	.align		4
        /*0000*/ 	.word	0x00000000
	.align		4
        /*0004*/ 	.word	0xffffffff
	.align		4
        /*0008*/ 	.word	0x00000000
	.align		4
        /*000c*/ 	.word	0xfffffffe
	.align		4
        /*0010*/ 	.word	0x00000000
	.align		4
        /*0014*/ 	.word	0xfffffffd
	.align		4
        /*0018*/ 	.word	0x00000000
	.align		4
        /*001c*/ 	.word	0xfffffffc


//--------------------- .text._Z13computeEnergyiP6float4S0_P6float1 --------------------------
	.section	.text._Z13computeEnergyiP6float4S0_P6float1,"ax",@progbits
	.align	128
        .global         _Z13computeEnergyiP6float4S0_P6float1
        .type           _Z13computeEnergyiP6float4S0_P6float1,@function
        .size           _Z13computeEnergyiP6float4S0_P6float1,(.L_x_115 - _Z13computeEnergyiP6float4S0_P6float1)
        .other          _Z13computeEnergyiP6float4S0_P6float1,@"STO_CUDA_ENTRY STV_DEFAULT"
_Z13computeEnergyiP6float4S0_P6float1:
.text._Z13computeEnergyiP6float4S0_P6float1:
[----:B------:R-:W-:Y:S01]  /*0000*/  LDC R1, c[0x0][0x37c] ;  /* 0x0000df00ff017b82 */ /* 0x000fe20000000800 */
[----:B------:R-:W0:Y:S07]  /*0010*/  S2R R3, SR_TID.X ;  /* 0x0000000000037919 */ /* 0x000e2e0000002100 */
[----:B------:R-:W0:Y:S01]  /*0020*/  S2UR UR4, SR_CTAID.X ;  /* 0x00000000000479c3 */ /* 0x000e220000002500 */
[----:B------:R-:W1:Y:S01]  /*0030*/  LDCU UR8, c[0x0][0x380] ;  /* 0x00007000ff0877ac */ /* 0x000e620008000800 */
[----:B------:R-:W-:Y:S01]  /*0040*/  BSSY.RECONVERGENT B2, `(.L_x_0) ;  /* 0x00002b5000027945 */ /* 0x000fe20003800200 */
[----:B------:R-:W-:Y:S01]  /*0050*/  HFMA2 R16, -RZ, RZ, 0, 0 ;  /* 0x00000000ff107431 */ /* 0x000fe200000001ff */
[----:B------:R-:W2:Y:S04]  /*0060*/  LDCU.64 UR6, c[0x0][0x358] ;  /* 0x00006b00ff0677ac */ /* 0x000ea80008000a00 */
[----:B------:R-:W0:Y:S08]  /*0070*/  LDC R0, c[0x0][0x360] ;  /* 0x0000d800ff007b82 */ /* 0x000e300000000800 */
[----:B------:R-:W3:Y:S01]  /*0080*/  LDC.64 R8, c[0x0][0x388] ;  /* 0x0000e200ff087b82 */ /* 0x000ee20000000a00 */
[----:B0-----:R-:W-:-:S05]  /*0090*/  IMAD R0, R0, UR4, R3 ;  /* 0x0000000400007c24 */ /* 0x001fca000f8e0203 */
[C---:B-1----:R-:W-:Y:S01]  /*00a0*/  ISETP.GE.AND P0, PT, R0.reuse, UR8, PT ;  /* 0x0000000800007c0c */ /* 0x042fe2000bf06270 */
[----:B---3--:R-:W-:-:S12]  /*00b0*/  IMAD.WIDE R4, R0, 0x10, R8 ;  /* 0x0000001000047825 */ /* 0x008fd800078e0208 */
[----:B--2---:R-:W-:Y:S05]  /*00c0*/  @P0 BRA `(.L_x_1) ;  /* 0x0000002800b00947 */ /* 0x004fea0003800000 */
[----:B------:R-:W-:Y:S01]  /*00d0*/  ISETP.GE.AND P0, PT, R0, 0x1, PT ;  /* 0x000000010000780c */ /* 0x000fe20003f06270 */
[----:B------:R-:W-:Y:S01]  /*00e0*/  BSSY.RECONVERGENT B1, `(.L_x_2) ;  /* 0x000013d000017945 */ /* 0x000fe20003800200 */
[----:B------:R-:W-:Y:S02]  /*00f0*/  MOV R16, RZ ;  /* 0x000000ff00107202 */ /* 0x000fe40000000f00 */
[----:B------:R-:W-:-:S09]  /*0100*/  MOV R3, RZ ;  /* 0x000000ff00037202 */ /* 0x000fd20000000f00 */
[----:B------:R-:W-:Y:S05]  /*0110*/  @!P0 BRA `(.L_x_3) ;  /* 0x0000001000e48947 */ /* 0x000fea0003800000 */
[----:B------:R-:W-:-:S06]  /*0120*/  IMAD.WIDE.U32 R8, R0, 0x10, R8 ;  /* 0x0000001000087825 */ /* 0x000fcc00078e0008 */
[----:B------:R-:W5:Y:S01]  /*0130*/  LDG.E.128 R8, desc[UR6][R8.64] ;  /* 0x0000000608087981 */ /* 0x000f62000c1e1d00 */
[----:B------:R-:W-:Y:S01]  /*0140*/  VIMNMX R3, PT, PT, R0, UR8, PT ;  /* 0x0000000800037c48 */ /* 0x000fe2000bfe0100 */
[----:B------:R-:W-:Y:S01]  /*0150*/  BSSY.RECONVERGENT B0, `(.L_x_4) ;  /* 0x00000b3000007945 */ /* 0x000fe20003800200 */
[----:B------:R-:W-:Y:S01]  /*0160*/  HFMA2 R2, -RZ, RZ, 0, 0 ;  /* 0x00000000ff027431 */ /* 0x000fe200000001ff */
[----:B------:R-:W-:Y:S02]  /*0170*/  MOV R16, RZ ;  /* 0x000000ff00107202 */ /* 0x000fe40000000f00 */
[C---:B------:R-:W-:Y:S02]  /*0180*/  ISETP.GE.AND P0, PT, R3.reuse, 0x4, PT ;  /* 0x000000040300780c */ /* 0x040fe40003f06270 */
[----:B------:R-:W-:-:S04]  /*0190*/  VIMNMX R3, PT, PT, R3, 0x1, !PT ;  /* 0x0000000103037848 */ /* 0x000fc80007fe0100 */
[----:B------:R-:W-:-:S07]  /*01a0*/  LOP3.LUT R7, R3, 0x3, RZ, 0xc0, !PT ;  /* 0x0000000303077812 */ /* 0x000fce00078ec0ff */
[----:B------:R-:W-:Y:S05]  /*01b0*/  @!P0 BRA `(.L_x_5) ;  /* 0x0000000800b08947 */ /* 0x000fea0003800000 */
[----:B------:R-:W0:Y:S01]  /*01c0*/  LDCU.64 UR4, c[0x0][0x388] ;  /* 0x00007100ff0477ac */ /* 0x000e220008000a00 */
[----:B------:R-:W-:Y:S02]  /*01d0*/  LOP3.LUT R2, R3, 0x7ffffffc, RZ, 0xc0, !PT ;  /* 0x7ffffffc03027812 */ /* 0x000fe400078ec0ff */
[----:B------:R-:W-:Y:S02]  /*01e0*/  MOV R16, RZ ;  /* 0x000000ff00107202 */ /* 0x000fe40000000f00 */
[----:B------:R-:W-:Y:S01]  /*01f0*/  IADD3 R6, PT, PT, -R2, RZ, RZ ;  /* 0x000000ff02067210 */ /* 0x000fe20007ffe1ff */
[----:B0-----:R-:W-:-:S04]  /*0200*/  UIADD3 UR4, UP0, UPT, UR4, 0x20, URZ ;  /* 0x0000002004047890 */ /* 0x001fc8000ff1e0ff */
[----:B------:R-:W-:Y:S02]  /*0210*/  UIADD3.X UR5, UPT, UPT, URZ, UR5, URZ, UP0, !UPT ;  /* 0x00000005ff057290 */ /* 0x000fe400087fe4ff */
[----:B------:R-:W-:-:S04]  /*0220*/  MOV R18, UR4 ;  /* 0x0000000400127c02 */ /* 0x000fc80008000f00 */
[----:B------:R-:W-:-:S07]  /*0230*/  MOV R19, UR5 ;  /* 0x0000000500137c02 */ /* 0x000fce0008000f00 */
.L_x_26:
[----:B------:R-:W2:Y:S01]  /*0240*/  LDG.E.128 R12, desc[UR6][R18.64+-0x20] ;  /* 0xffffe006120c7981 */ /* 0x000ea2000c1e1d00 */
[----:B------:R-:W-:Y:S01]  /*0250*/  IADD3 R6, PT, PT, R6, 0x4, RZ ;  /* 0x0000000406067810 */ /* 0x000fe20007ffe0ff */
[----:B------:R-:W-:Y:S03]  /*0260*/  BSSY.RECONVERGENT B3, `(.L_x_6) ;  /* 0x0000018000037945 */ /* 0x000fe60003800200 */
[----:B------:R-:W-:Y:S01]  /*0270*/  ISETP.NE.AND P2, PT, R6, RZ, PT ;  /* 0x000000ff0600720c */ /* 0x000fe20003f45270 */
[----:B--2--5:R-:W-:Y:S01]  /*0280*/  FADD R13, -R9, R13 ;  /* 0x0000000d090d7221 */ /* 0x024fe20000000100 */
[----:B------:R-:W-:Y:S01]  /*0290*/  FADD R12, -R8, R12 ;  /* 0x0000000c080c7221 */ /* 0x000fe20000000100 */
[----:B------:R-:W-:Y:S01]  /*02a0*/  FADD R14, -R10, R14 ;  /* 0x0000000e0a0e7221 */ /* 0x000fe20000000100 */
[----:B------:R-:W-:Y:S01]  /*02b0*/  FMUL R23, R11, R15 ;  /* 0x0000000f0b177220 */ /* 0x000fe20000400000 */
[----:B------:R-:W-:-:S04]  /*02c0*/  FMUL R13, R13, R13 ;  /* 0x0000000d0d0d7220 */ /* 0x000fc80000400000 */
[----:B------:R-:W-:-:S04]  /*02d0*/  FFMA R13, R12, R12, R13 ;  /* 0x0000000c0c0d7223 */ /* 0x000fc8000000000d */
[----:B------:R-:W-:-:S04]  /*02e0*/  FFMA R13, R14, R14, R13 ;  /* 0x0000000e0e0d7223 */ /* 0x000fc8000000000d */
[----:B------:R-:W-:-:S04]  /*02f0*/  FADD R13, R13, 9.9999997171806853657e-10 ;  /* 0x3089705f0d0d7421 */ /* 0x000fc80000000000 */
[----:B------:R-:W-:-:S04]  /*0300*/  FMUL R12, R13, R13 ;  /* 0x0000000d0d0c7220 */ /* 0x000fc80000400000 */
[----:B------:R-:W-:-:S04]  /*0310*/  FMUL R12, R13, R12 ;  /* 0x0000000c0d0c7220 */ /* 0x000fc80000400000 */
[----:B------:R0:W1:Y:S01]  /*0320*/  MUFU.RSQ R13, R12 ;  /* 0x0000000c000d7308 */ /* 0x0000620000001400 */
[----:B------:R-:W-:-:S04]  /*0330*/  IADD3 R14, PT, PT, R12, -0xd000000, RZ ;  /* 0xf30000000c0e7810 */ /* 0x000fc80007ffe0ff */
[----:B------:R-:W-:-:S13]  /*0340*/  ISETP.GT.U32.AND P0, PT, R14, 0x727fffff, PT ;  /* 0x727fffff0e00780c */ /* 0x000fda0003f04070 */
[----:B01----:R-:W-:Y:S05]  /*0350*/  @!P0 BRA `(.L_x_7) ;  /* 0x0000000000108947 */ /* 0x003fea0003800000 */
[----:B------:R-:W-:Y:S02]  /*0360*/  MOV R13, R12 ;  /* 0x0000000c000d7202 */ /* 0x000fe40000000f00 */
[----:B------:R-:W-:-:S07]  /*0370*/  MOV R12, 0x390 ;  /* 0x00000390000c7802 */ /* 0x000fce0000000f00 */
[----:B------:R-:W-:Y:S05]  /*0380*/  CALL.REL.NOINC `($__internal_0_$__cuda_sm20_sqrt_rn_f32_slowpath) ;  /* 0x0000002800447944 */ /* 0x000fea0003c00000 */
[----:B------:R-:W-:Y:S05]  /*0390*/  BRA `(.L_x_8) ;  /* 0x0000000000107947 */ /* 0x000fea0003800000 */
.L_x_7:
[----:B------:R-:W-:Y:S01]  /*03a0*/  FMUL.FTZ R15, R12, R13 ;  /* 0x0000000d0c0f7220 */ /* 0x000fe20000410000 */
[----:B------:R-:W-:-:S03]  /*03b0*/  FMUL.FTZ R13, R13, 0.5 ;  /* 0x3f0000000d0d7820 */ /* 0x000fc60000410000 */
[----:B------:R-:W-:-:S04]  /*03c0*/  FFMA R12, -R15, R15, R12 ;  /* 0x0000000f0f0c7223 */ /* 0x000fc8000000010c */
[----:B------:R-:W-:-:S07]  /*03d0*/  FFMA R15, R12, R13, R15 ;  /* 0x0000000d0c0f7223 */ /* 0x000fce000000000f */
.L_x_8:
[----:B------:R-:W-:Y:S05]  /*03e0*/  BSYNC.RECONVERGENT B3 ;  /* 0x0000000000037941 */ /* 0x000fea0003800200 */
.L_x_6:
[----:B------:R-:W0:Y:S01]  /*03f0*/  MUFU.RCP R12, R15 ;  /* 0x0000000f000c7308 */ /* 0x000e220000001000 */
[----:B------:R-:W-:Y:S07]  /*0400*/  BSSY.RECONVERGENT B5, `(.L_x_9) ;  /* 0x000000c000057945 */ /* 0x000fee0003800200 */
[----:B------:R-:W1:Y:S01]  /*0410*/  FCHK P0, R23, R15 ;  /* 0x0000000f17007302 */ /* 0x000e620000000000 */
[----:B0-----:R-:W-:-:S04]  /*0420*/  FFMA R13, R12, -R15, 1 ;  /* 0x3f8000000c0d7423 */ /* 0x001fc8000000080f */
[----:B------:R-:W-:-:S04]  /*0430*/  FFMA R12, R12, R13, R12 ;  /* 0x0000000d0c0c7223 */ /* 0x000fc8000000000c */
[----:B------:R-:W-:-:S04]  /*0440*/  FFMA R14, R23, R12, RZ ;  /* 0x0000000c170e7223 */ /* 0x000fc800000000ff */
[----:B------:R-:W-:-:S04]  /*0450*/  FFMA R17, R14, -R15, R23 ;  /* 0x8000000f0e117223 */ /* 0x000fc80000000017 */
[----:B------:R-:W-:Y:S01]  /*0460*/  FFMA R17, R12, R17, R14 ;  /* 0x000000110c117223 */ /* 0x000fe2000000000e */
[----:B-1----:R-:W-:Y:S06]  /*0470*/  @!P0 BRA `(.L_x_10) ;  /* 0x0000000000108947 */ /* 0x002fec0003800000 */
[----:B------:R-:W-:Y:S02]  /*0480*/  MOV R21, R15 ;  /* 0x0000000f00157202 */ /* 0x000fe40000000f00 */
[----:B------:R-:W-:-:S07]  /*0490*/  MOV R14, 0x4b0 ;  /* 0x000004b0000e7802 */ /* 0x000fce0000000f00 */
[----:B------:R-:W-:Y:S05]  /*04a0*/  CALL.REL.NOINC `($__internal_1_$__cuda_sm3x_div_rn_noftz_f32_slowpath) ;  /* 0x0000002800507944 */ /* 0x000fea0003c00000 */
[----:B------:R-:W-:-:S07]  /*04b0*/  MOV R17, R12 ;  /* 0x0000000c00117202 */ /* 0x000fce0000000f00 */
.L_x_10:
[----:B------:R-:W-:Y:S05]  /*04c0*/  BSYNC.RECONVERGENT B5 ;  /* 0x0000000000057941 */ /* 0x000fea0003800200 */
.L_x_9:
[----:B------:R-:W2:Y:S01]  /*04d0*/  LDG.E.128 R12, desc[UR6][R18.64+-0x10] ;  /* 0xfffff006120c7981 */ /* 0x000ea2000c1e1d00 */
[----:B------:R-:W-:Y:S01]  /*04e0*/  BSSY.RECONVERGENT B3, `(.L_x_11) ;  /* 0x0000018000037945 */ /* 0x000fe20003800200 */
[----:B------:R-:W-:Y:S01]  /*04f0*/  FADD R16, -R17, R16 ;  /* 0x0000001011107221 */ /* 0x000fe20000000100 */
[----:B--2---:R-:W-:Y:S01]  /*0500*/  FADD R13, -R9, R13 ;  /* 0x0000000d090d7221 */ /* 0x004fe20000000100 */
        /* <DEDUP_REMOVED lines=17> */
.L_x_12:
[----:B------:R-:W-:Y:S01]  /*0620*/  FMUL.FTZ R15, R14, R13 ;  /* 0x0000000d0e0f7220 */ /* 0x000fe20000410000 */
[----:B------:R-:W-:-:S03]  /*0630*/  FMUL.FTZ R13, R13, 0.5 ;  /* 0x3f0000000d0d7820 */ /* 0x000fc60000410000 */
[----:B------:R-:W-:-:S04]  /*0640*/  FFMA R12, -R15, R15, R14 ;  /* 0x0000000f0f0c7223 */ /* 0x000fc8000000010e */
[----:B------:R-:W-:-:S07]  /*0650*/  FFMA R15, R12, R13, R15 ;  /* 0x0000000d0c0f7223 */ /* 0x000fce000000000f */
.L_x_13:
[----:B------:R-:W-:Y:S05]  /*0660*/  BSYNC.RECONVERGENT B3 ;  /* 0x0000000000037941 */ /* 0x000fea0003800200 */
.L_x_11:
        /* <DEDUP_REMOVED lines=13> */
.L_x_15:
[----:B------:R-:W-:Y:S05]  /*0740*/  BSYNC.RECONVERGENT B5 ;  /* 0x0000000000057941 */ /* 0x000fea0003800200 */
.L_x_14:
[----:B------:R-:W2:Y:S01]  /*0750*/  LDG.E.128 R12, desc[UR6][R18.64] ;  /* 0x00000006120c7981 */ /* 0x000ea2000c1e1d00 */
[----:B------:R-:W-:Y:S01]  /*0760*/  BSSY.RECONVERGENT B3, `(.L_x_16) ;  /* 0x0000018000037945 */ /* 0x000fe20003800200 */
[----:B------:R-:W-:Y:S01]  /*0770*/  FADD R16, R16, -R17 ;  /* 0x8000001110107221 */ /* 0x000fe20000000000 */
        /* <DEDUP_REMOVED lines=18> */
.L_x_17:
[----:B------:R-:W-:Y:S01]  /*08a0*/  FMUL.FTZ R15, R14, R13 ;  /* 0x0000000d0e0f7220 */ /* 0x000fe20000410000 */
[----:B------:R-:W-:-:S03]  /*08b0*/  FMUL.FTZ R13, R13, 0.5 ;  /* 0x3f0000000d0d7820 */ /* 0x000fc60000410000 */
[----:B------:R-:W-:-:S04]  /*08c0*/  FFMA R12, -R15, R15, R14 ;  /* 0x0000000f0f0c7223 */ /* 0x000fc8000000010e */
[----:B------:R-:W-:-:S07]  /*08d0*/  FFMA R15, R12, R13, R15 ;  /* 0x0000000d0c0f7223 */ /* 0x000fce000000000f */
.L_x_18:
[----:B------:R-:W-:Y:S05]  /*08e0*/  BSYNC.RECONVERGENT B3 ;  /* 0x0000000000037941 */ /* 0x000fea0003800200 */
.L_x_16:
        /* <DEDUP_REMOVED lines=13> */
.L_x_20:
[----:B------:R-:W-:Y:S05]  /*09c0*/  BSYNC.RECONVERGENT B5 ;  /* 0x0000000000057941 */ /* 0x000fea0003800200 */
.L_x_19:
        /* <DEDUP_REMOVED lines=21> */
.L_x_22:
[----:B------:R-:W-:Y:S01]  /*0b20*/  FMUL.FTZ R15, R14, R13 ;  /* 0x0000000d0e0f7220 */ /* 0x000fe20000410000 */
[----:B------:R-:W-:-:S03]  /*0b30*/  FMUL.FTZ R13, R13, 0.5 ;  /* 0x3f0000000d0d7820 */ /* 0x000fc60000410000 */
[----:B------:R-:W-:-:S04]  /*0b40*/  FFMA R12, -R15, R15, R14 ;  /* 0x0000000f0f0c7223 */ /* 0x000fc8000000010e */
[----:B------:R-:W-:-:S07]  /*0b50*/  FFMA R15, R12, R13, R15 ;  /* 0x0000000d0c0f7223 */ /* 0x000fce000000000f */
.L_x_23:
[----:B------:R-:W-:Y:S05]  /*0b60*/  BSYNC.RECONVERGENT B3 ;  /* 0x0000000000037941 */ /* 0x000fea0003800200 */
.L_x_21:
        /* <DEDUP_REMOVED lines=12> */
.L_x_25:
[----:B------:R-:W-:Y:S05]  /*0c30*/  BSYNC.RECONVERGENT B5 ;  /* 0x0000000000057941 */ /* 0x000fea0003800200 */
.L_x_24:
[----:B------:R-:W-:Y:S01]  /*0c40*/  IADD3 R18, P0, PT, R18, 0x40, RZ ;  /* 0x0000004012127810 */ /* 0x000fe20007f1e0ff */
[----:B------:R-:W-:-:S03]  /*0c50*/  FADD R16, R16, -R12 ;  /* 0x8000000c10107221 */ /* 0x000fc60000000000 */
[----:B------:R-:W-:Y:S01]  /*0c60*/  IADD3.X R19, PT, PT, RZ, R19, RZ, P0, !PT ;  /* 0x00000013ff137210 */ /* 0x000fe200007fe4ff */
[----:B------:R-:W-:Y:S08]  /*0c70*/  @P2 BRA `(.L_x_26) ;  /* 0xfffffff400702947 */ /* 0x000ff0000383ffff */
.L_x_5:
[----:B------:R-:W-:Y:S05]  /*0c80*/  BSYNC.RECONVERGENT B0 ;  /* 0x0000000000007941 */ /* 0x000fea0003800200 */
.L_x_4:
[----:B------:R-:W-:-:S13]  /*0c90*/  ISETP.NE.AND P0, PT, R7, RZ, PT ;  /* 0x000000ff0700720c */ /* 0x000fda0003f05270 */
[----:B------:R-:W-:Y:S05]  /*0ca0*/  @!P0 BRA `(.L_x_3) ;  /* 0x0000000800008947 */ /* 0x000fea0003800000 */
[----:B------:R-:W-:Y:S01]  /*0cb0*/  ISETP.NE.AND P0, PT, R7, 0x1, PT ;  /* 0x000000010700780c */ /* 0x000fe20003f05270 */
[----:B------:R-:W-:-:S12]  /*0cc0*/  BSSY.RECONVERGENT B0, `(.L_x_27) ;  /* 0x0000053000007945 */ /* 0x000fd80003800200 */
[----:B------:R-:W-:Y:S05]  /*0cd0*/  @!P0 BRA `(.L_x_28) ;  /* 0x0000000400448947 */ /* 0x000fea0003800000 */
[----:B------:R-:W0:Y:S02]  /*0ce0*/  LDC.64 R6, c[0x0][0x388] ;  /* 0x0000e200ff067b82 */ /* 0x000e240000000a00 */
[----:B0-----:R-:W-:-:S05]  /*0cf0*/  IMAD.WIDE.U32 R6, R2, 0x10, R6 ;  /* 0x0000001002067825 */ /* 0x001fca00078e0006 */
[----:B------:R-:W2:Y:S01]  /*0d00*/  LDG.E.128 R12, desc[UR6][R6.64] ;  /* 0x00000006060c7981 */ /* 0x000ea2000c1e1d00 */
[----:B------:R-:W-:Y:S01]  /*0d10*/  BSSY.RECONVERGENT B3, `(.L_x_29) ;  /* 0x0000017000037945 */ /* 0x000fe20003800200 */
        /* <DEDUP_REMOVED lines=18> */
.L_x_30:
[----:B------:R-:W-:Y:S01]  /*0e40*/  FMUL.FTZ R15, R14, R13 ;  /* 0x0000000d0e0f7220 */ /* 0x000fe20000410000 */
[----:B------:R-:W-:-:S03]  /*0e50*/  FMUL.FTZ R13, R13, 0.5 ;  /* 0x3f0000000d0d7820 */ /* 0x000fc60000410000 */
[----:B------:R-:W-:-:S04]  /*0e60*/  FFMA R12, -R15, R15, R14 ;  /* 0x0000000f0f0c7223 */ /* 0x000fc8000000010e */
[----:B------:R-:W-:-:S07]  /*0e70*/  FFMA R15, R12, R13, R15 ;  /* 0x0000000d0c0f7223 */ /* 0x000fce000000000f */
.L_x_31:
[----:B------:R-:W-:Y:S05]  /*0e80*/  BSYNC.RECONVERGENT B3 ;  /* 0x0000000000037941 */ /* 0x000fea0003800200 */
.L_x_29:
        /* <DEDUP_REMOVED lines=13> */
.L_x_33:
[----:B------:R-:W-:Y:S05]  /*0f60*/  BSYNC.RECONVERGENT B5 ;  /* 0x0000000000057941 */ /* 0x000fea0003800200 */
.L_x_32:
        /* <DEDUP_REMOVED lines=17> */
[----:B------:R-:W-:-:S07]  /*1080*/  MOV R12, 0x10a0 ;  /* 0x000010a0000c7802 */ /* 0x000fce0000000f00 */
[----:B------:R-:W-:Y:S05]  /*1090*/  CALL.REL.NOINC `($__internal_0_$__cuda_sm20_sqrt_rn_f32_slowpath) ;  /* 0x0000001c00007944 */ /* 0x000fea0003c00000 */
[----:B------:R-:W-:Y:S05]  /*10a0*/  BRA `(.L_x_36) ;  /* 0x0000000000107947 */ /* 0x000fea0003800000 */
.L_x_35:
[----:B------:R-:W-:Y:S01]  /*10b0*/  FMUL.FTZ R15, R13, R6 ;  /* 0x000000060d0f7220 */ /* 0x000fe20000410000 */
[----:B------:R-:W-:-:S03]  /*10c0*/  FMUL.FTZ R7, R6, 0.5 ;  /* 0x3f00000006077820 */ /* 0x000fc60000410000 */
[----:B------:R-:W-:-:S04]  /*10d0*/  FFMA R6, -R15, R15, R13 ;  /* 0x0000000f0f067223 */ /* 0x000fc8000000010d */
[----:B------:R-:W-:-:S07]  /*10e0*/  FFMA R15, R6, R7, R15 ;  /* 0x00000007060f7223 */ /* 0x000fce000000000f */
.L_x_36:
[----:B------:R-:W-:Y:S05]  /*10f0*/  BSYNC.RECONVERGENT B3 ;  /* 0x0000000000037941 */ /* 0x000fea0003800200 */
.L_x_34:
        /* <DEDUP_REMOVED lines=12> */
.L_x_38:
[----:B------:R-:W-:Y:S05]  /*11c0*/  BSYNC.RECONVERGENT B5 ;  /* 0x0000000000057941 */ /* 0x000fea0003800200 */
.L_x_37:
[----:B------:R-:W-:Y:S01]  /*11d0*/  FADD R16, R16, -R12 ;  /* 0x8000000c10107221 */ /* 0x000fe20000000000 */
[----:B------:R-:W-:-:S07]  /*11e0*/  IADD3 R2, PT, PT, R2, 0x2, RZ ;  /* 0x0000000202027810 */ /* 0x000fce0007ffe0ff */
.L_x_28:
[----:B------:R-:W-:Y:S05]  /*11f0*/  BSYNC.RECONVERGENT B0 ;  /* 0x0000000000007941 */ /* 0x000fea0003800200 */
.L_x_27:
[----:B------:R-:W-:-:S04]  /*1200*/  LOP3.LUT R6, R3, 0x1, RZ, 0xc0, !PT ;  /* 0x0000000103067812 */ /* 0x000fc800078ec0ff */
[----:B------:R-:W-:-:S13]  /*1210*/  ISETP.NE.U32.AND P0, PT, R6, 0x1, PT ;  /* 0x000000010600780c */ /* 0x000fda0003f05070 */
[----:B------:R-:W-:Y:S05]  /*1220*/  @P0 BRA `(.L_x_3) ;  /* 0x0000000000a00947 */ /* 0x000fea0003800000 */
[----:B------:R-:W0:Y:S02]  /*1230*/  LDC.64 R20, c[0x0][0x388] ;  /* 0x0000e200ff147b82 */ /* 0x000e240000000a00 */
[----:B0-----:R-:W-:-:S06]  /*1240*/  IMAD.WIDE.U32 R20, R2, 0x10, R20 ;  /* 0x0000001002147825 */ /* 0x001fcc00078e0014 */
        /* <DEDUP_REMOVED lines=19> */
.L_x_40:
[----:B------:R-:W-:Y:S01]  /*1380*/  FMUL.FTZ R15, R13, R6 ;  /* 0x000000060d0f7220 */ /* 0x000fe20000410000 */
[----:B------:R-:W-:-:S03]  /*1390*/  FMUL.FTZ R6, R6, 0.5 ;  /* 0x3f00000006067820 */ /* 0x000fc60000410000 */
[----:B------:R-:W-:-:S04]  /*13a0*/  FFMA R2, -R15, R15, R13 ;  /* 0x0000000f0f027223 */ /* 0x000fc8000000010d */
[----:B------:R-:W-:-:S07]  /*13b0*/  FFMA R15, R2, R6, R15 ;  /* 0x00000006020f7223 */ /* 0x000fce000000000f */
.L_x_41:
[----:B------:R-:W-:Y:S05]  /*13c0*/  BSYNC.RECONVERGENT B0 ;  /* 0x0000000000007941 */ /* 0x000fea0003800200 */
.L_x_39:
        /* <DEDUP_REMOVED lines=12> */
.L_x_43:
[----:B------:R-:W-:Y:S05]  /*1490*/  BSYNC.RECONVERGENT B0 ;  /* 0x0000000000007941 */ /* 0x000fea0003800200 */
.L_x_42:
[----:B------:R-:W-:-:S07]  /*14a0*/  FADD R16, R16, -R12 ;  /* 0x8000000c10107221 */ /* 0x000fce0000000000 */
.L_x_3:
[----:B------:R-:W-:Y:S05]  /*14b0*/  BSYNC.RECONVERGENT B1 ;  /* 0x0000000000017941 */ /* 0x000fea0003800200 */
.L_x_2:
[----:B------:R-:W0:Y:S01]  /*14c0*/  LDCU UR4, c[0x0][0x380] ;  /* 0x00007000ff0477ac */ /* 0x000e220008000800 */
[----:B------:R-:W-:Y:S01]  /*14d0*/  BSSY.RECONVERGENT B0, `(.L_x_44) ;  /* 0x0000031000007945 */ /* 0x000fe20003800200 */
[----:B0-----:R-:W-:-:S13]  /*14e0*/  ISETP.GE.AND P0, PT, R3, UR4, PT ;  /* 0x0000000403007c0c */ /* 0x001fda000bf06270 */
[----:B------:R-:W-:Y:S05]  /*14f0*/  @P0 BRA `(.L_x_45) ;  /* 0x0000000000b80947 */ /* 0x000fea0003800000 */
[----:B------:R-:W-:Y:S01]  /*1500*/  ISETP.NE.AND P0, PT, R0, R3, PT ;  /* 0x000000030000720c */ /* 0x000fe20003f05270 */
[----:B------:R-:W-:-:S12]  /*1510*/  BSSY.RECONVERGENT B1, `(.L_x_46) ;  /* 0x000002b000017945 */ /* 0x000fd80003800200 */
[----:B------:R-:W-:Y:S05]  /*1520*/  @!P0 BRA `(.L_x_47) ;  /* 0x0000000000a48947 */ /* 0x000fea0003800000 */
[----:B-----5:R-:W0:Y:S01]  /*1530*/  LDC.64 R8, c[0x0][0x388] ;  /* 0x0000e200ff087b82 */ /* 0x020e220000000a00 */
[----:B------:R-:W2:Y:S01]  /*1540*/  LDG.E.128 R20, desc[UR6][R4.64] ;  /* 0x0000000604147981 */ /* 0x000ea2000c1e1d00 */
[----:B0-----:R-:W-:-:S06]  /*1550*/  IMAD.WIDE.U32 R8, R3, 0x10, R8 ;  /* 0x0000001003087825 */ /* 0x001fcc00078e0008 */
[----:B------:R-:W2:Y:S01]  /*1560*/  LDG.E.128 R8, desc[UR6][R8.64] ;  /* 0x0000000608087981 */ /* 0x000ea2000c1e1d00 */
[----:B------:R-:W-:Y:S01]  /*1570*/  BSSY.RECONVERGENT B3, `(.L_x_48) ;  /* 0x0000016000037945 */ /* 0x000fe20003800200 */
[----:B--2---:R-:W-:Y:S01]  /*1580*/  FADD R21, R9, -R21 ;  /* 0x8000001509157221 */ /* 0x004fe20000000000 */
[----:B------:R-:W-:-:S03]  /*1590*/  FADD R20, R8, -R20 ;  /* 0x8000001408147221 */ /* 0x000fc60000000000 */
[----:B------:R-:W-:Y:S01]  /*15a0*/  FMUL R21, R21, R21 ;  /* 0x0000001515157220 */ /* 0x000fe20000400000 */
[----:B------:R-:W-:-:S03]  /*15b0*/  FADD R10, R10, -R22 ;  /* 0x800000160a0a7221 */ /* 0x000fc60000000000 */
[----:B------:R-:W-:-:S04]  /*15c0*/  FFMA R21, R20, R20, R21 ;  /* 0x0000001414157223 */ /* 0x000fc80000000015 */
[----:B------:R-:W-:-:S04]  /*15d0*/  FFMA R21, R10, R10, R21 ;  /* 0x0000000a0a157223 */ /* 0x000fc80000000015 */
[----:B------:R-:W-:-:S04]  /*15e0*/  FADD R21, R21, 9.9999997171806853657e-10 ;  /* 0x3089705f15157421 */ /* 0x000fc80000000000 */
[----:B------:R-:W-:-:S04]  /*15f0*/  FMUL R2, R21, R21 ;  /* 0x0000001515027220 */ /* 0x000fc80000400000 */
[----:B------:R-:W-:-:S05]  /*1600*/  FMUL R13, R21, R2 ;  /* 0x00000002150d7220 */ /* 0x000fca0000400000 */
[----:B------:R-:W-:Y:S01]  /*1610*/  IADD3 R2, PT, PT, R13, -0xd000000, RZ ;  /* 0xf30000000d027810 */ /* 0x000fe20007ffe0ff */
[----:B------:R0:W1:Y:S03]  /*1620*/  MUFU.RSQ R6, R13 ;  /* 0x0000000d00067308 */ /* 0x0000660000001400 */
[----:B------:R-:W-:Y:S01]  /*1630*/  ISETP.GT.U32.AND P0, PT, R2, 0x727fffff, PT ;  /* 0x727fffff0200780c */ /* 0x000fe20003f04070 */
[----:B------:R-:W-:-:S12]  /*1640*/  FMUL R23, R11, R23 ;  /* 0x000000170b177220 */ /* 0x000fd80000400000 */
[----:B0-----:R-:W-:Y:S05]  /*1650*/  @!P0 BRA `(.L_x_49) ;  /* 0x00000000000c8947 */ /* 0x001fea0003800000 */
[----:B------:R-:W-:-:S07]  /*1660*/  MOV R12, 0x1680 ;  /* 0x00001680000c7802 */ /* 0x000fce0000000f00 */
[----:B-1----:R-:W-:Y:S05]  /*1670*/  CALL.REL.NOINC `($__internal_0_$__cuda_sm20_sqrt_rn_f32_slowpath) ;  /* 0x0000001400887944 */ /* 0x002fea0003c00000 */
[----:B------:R-:W-:Y:S05]  /*1680*/  BRA `(.L_x_50) ;  /* 0x0000000000107947 */ /* 0x000fea0003800000 */
.L_x_49:
[----:B-1----:R-:W-:Y:S01]  /*1690*/  FMUL.FTZ R15, R13, R6 ;  /* 0x000000060d0f7220 */ /* 0x002fe20000410000 */
[----:B------:R-:W-:-:S03]  /*16a0*/  FMUL.FTZ R6, R6, 0.5 ;  /* 0x3f00000006067820 */ /* 0x000fc60000410000 */
[----:B------:R-:W-:-:S04]  /*16b0*/  FFMA R2, -R15, R15, R13 ;  /* 0x0000000f0f027223 */ /* 0x000fc8000000010d */
[----:B------:R-:W-:-:S07]  /*16c0*/  FFMA R15, R2, R6, R15 ;  /* 0x00000006020f7223 */ /* 0x000fce000000000f */
.L_x_50:
[----:B------:R-:W-:Y:S05]  /*16d0*/  BSYNC.RECONVERGENT B3 ;  /* 0x0000000000037941 */ /* 0x000fea0003800200 */
.L_x_48:
        /* <DEDUP_REMOVED lines=12> */
.L_x_52:
[----:B------:R-:W-:Y:S05]  /*17a0*/  BSYNC.RECONVERGENT B5 ;  /* 0x0000000000057941 */ /* 0x000fea0003800200 */
.L_x_51:
[----:B------:R-:W-:-:S07]  /*17b0*/  FADD R16, R16, -R12 ;  /* 0x8000000c10107221 */ /* 0x000fce0000000000 */
.L_x_47:
[----:B------:R-:W-:Y:S05]  /*17c0*/  BSYNC.RECONVERGENT B1 ;  /* 0x0000000000017941 */ /* 0x000fea0003800200 */
.L_x_46:
[----:B------:R-:W-:-:S07]  /*17d0*/  IADD3 R3, PT, PT, R3, 0x1, RZ ;  /* 0x0000000103037810 */ /* 0x000fce0007ffe0ff */
.L_x_45:
[----:B------:R-:W-:Y:S05]  /*17e0*/  BSYNC.RECONVERGENT B0 ;  /* 0x0000000000007941 */ /* 0x000fea0003800200 */
.L_x_44:
[----:B------:R-:W0:Y:S02]  /*17f0*/  LDC R6, c[0x0][0x380] ;  /* 0x0000e000ff067b82 */ /* 0x000e240000000800 */
[----:B0-----:R-:W-:-:S13]  /*1800*/  ISETP.GE.AND P0, PT, R3, R6, PT ;  /* 0x000000060300720c */ /* 0x001fda0003f06270 */
[----:B------:R-:W-:Y:S05]  /*1810*/  @P0 BRA `(.L_x_1) ;  /* 0x0000001000dc0947 */ /* 0x000fea0003800000 */
[----:B-----5:R0:W5:Y:S01]  /*1820*/  LDG.E.128 R8, desc[UR6][R4.64] ;  /* 0x0000000604087981 */ /* 0x020162000c1e1d00 */
[CC--:B------:R-:W-:Y:S01]  /*1830*/  IADD3 R2, PT, PT, R3.reuse, -R6.reuse, RZ ;  /* 0x8000000603027210 */ /* 0x0c0fe20007ffe0ff */
[----:B------:R-:W-:Y:S03]  /*1840*/  BSSY.RECONVERGENT B0, `(.L_x_53) ;  /* 0x00000b2000007945 */ /* 0x000fe60003800200 */
[----:B------:R-:W-:Y:S02]  /*1850*/  ISETP.GT.U32.AND P0, PT, R2, -0x4, PT ;  /* 0xfffffffc0200780c */ /* 0x000fe40003f04070 */
[----:B------:R-:W-:-:S04]  /*1860*/  IADD3 R2, PT, PT, -R3, R6, RZ ;  /* 0x0000000603027210 */ /* 0x000fc80007ffe1ff */
[----:B------:R-:W-:-:S07]  /*1870*/  LOP3.LUT R6, R2, 0x3, RZ, 0xc0, !PT ;  /* 0x0000000302067812 */ /* 0x000fce00078ec0ff */
[----:B0-----:R-:W-:Y:S05]  /*1880*/  @P0 BRA `(.L_x_54) ;  /* 0x0000000800b40947 */ /* 0x001fea0003800000 */
[----:B------:R-:W0:Y:S01]  /*1890*/  LDC.64 R12, c[0x0][0x388] ;  /* 0x0000e200ff0c7b82 */ /* 0x000e220000000a00 */
[----:B------:R-:W-:-:S04]  /*18a0*/  LOP3.LUT R7, R2, 0xfffffffc, RZ, 0xc0, !PT ;  /* 0xfffffffc02077812 */ /* 0x000fc800078ec0ff */
[----:B------:R-:W-:Y:S01]  /*18b0*/  IADD3 R7, PT, PT, -R7, RZ, RZ ;  /* 0x000000ff07077210 */ /* 0x000fe20007ffe1ff */
[----:B0-----:R-:W-:-:S03]  /*18c0*/  IMAD.WIDE.U32 R12, R3, 0x10, R12 ;  /* 0x00000010030c7825 */ /* 0x001fc600078e000c */
[----:B------:R-:W-:-:S04]  /*18d0*/  IADD3 R18, P0, PT, R12, 0x38, RZ ;  /* 0x000000380c127810 */ /* 0x000fc80007f1e0ff */
[----:B------:R-:W-:-:S09]  /*18e0*/  IADD3.X R19, PT, PT, RZ, R13, RZ, P0, !PT ;  /* 0x0000000dff137210 */ /* 0x000fd200007fe4ff */
.L_x_75:
        /* <DEDUP_REMOVED lines=22> */
.L_x_56:
[----:B------:R-:W-:Y:S01]  /*1a50*/  FMUL.FTZ R15, R12, R13 ;  /* 0x0000000d0c0f7220 */ /* 0x000fe20000410000 */
[----:B------:R-:W-:-:S03]  /*1a60*/  FMUL.FTZ R13, R13, 0.5 ;  /* 0x3f0000000d0d7820 */ /* 0x000fc60000410000 */
[----:B------:R-:W-:-:S04]  /*1a70*/  FFMA R12, -R15, R15, R12 ;  /* 0x0000000f0f0c7223 */ /* 0x000fc8000000010c */
[----:B------:R-:W-:-:S07]  /*1a80*/  FFMA R15, R12, R13, R15 ;  /* 0x0000000d0c0f7223 */ /* 0x000fce000000000f */
.L_x_57:
[----:B------:R-:W-:Y:S05]  /*1a90*/  BSYNC.RECONVERGENT B1 ;  /* 0x0000000000017941 */ /* 0x000fea0003800200 */
.L_x_55:
        /* <DEDUP_REMOVED lines=13> */
.L_x_59:
[----:B------:R-:W-:Y:S05]  /*1b70*/  BSYNC.RECONVERGENT B1 ;  /* 0x0000000000017941 */ /* 0x000fea0003800200 */
.L_x_58:
        /* <DEDUP_REMOVED lines=21> */
.L_x_61:
[----:B------:R-:W-:Y:S01]  /*1cd0*/  FMUL.FTZ R15, R14, R13 ;  /* 0x0000000d0e0f7220 */ /* 0x000fe20000410000 */
[----:B------:R-:W-:-:S03]  /*1ce0*/  FMUL.FTZ R13, R13, 0.5 ;  /* 0x3f0000000d0d7820 */ /* 0x000fc60000410000 */
[----:B------:R-:W-:-:S04]  /*1cf0*/  FFMA R12, -R15, R15, R14 ;  /* 0x0000000f0f0c7223 */ /* 0x000fc8000000010e */
[----:B------:R-:W-:-:S07]  /*1d00*/  FFMA R15, R12, R13, R15 ;  /* 0x0000000d0c0f7223 */ /* 0x000fce000000000f */
.L_x_62:
[----:B------:R-:W-:Y:S05]  /*1d10*/  BSYNC.RECONVERGENT B1 ;  /* 0x0000000000017941 */ /* 0x000fea0003800200 */
.L_x_60:
        /* <DEDUP_REMOVED lines=12> */
.L_x_64:
[----:B------:R-:W-:Y:S05]  /*1de0*/  BSYNC.RECONVERGENT B1 ;  /* 0x0000000000017941 */ /* 0x000fea0003800200 */
.L_x_63:
[----:B------:R-:W2:Y:S04]  /*1df0*/  LDG.E R14, desc[UR6][R18.64+-0x14] ;  /* 0xffffec06120e7981 */ /* 0x000ea8000c1e1900 */
[----:B------:R-:W3:Y:S04]  /*1e00*/  LDG.E R13, desc[UR6][R18.64+-0x18] ;  /* 0xffffe806120d7981 */ /* 0x000ee8000c1e1900 */
[----:B------:R-:W4:Y:S01]  /*1e10*/  LDG.E.64 R22, desc[UR6][R18.64+-0x10] ;  /* 0xfffff00612167981 */ /* 0x000f22000c1e1b00 */
[----:B------:R-:W-:Y:S01]  /*1e20*/  BSSY.RECONVERGENT B1, `(.L_x_65) ;  /* 0x0000018000017945 */ /* 0x000fe20003800200 */
[----:B------:R-:W-:Y:S01]  /*1e30*/  FADD R16, R16, -R12 ;  /* 0x8000000c10107221 */ /* 0x000fe20000000000 */
[----:B--2---:R-:W-:Y:S01]  /*1e40*/  FADD R14, -R9, R14 ;  /* 0x0000000e090e7221 */ /* 0x004fe20000000100 */
[----:B---3--:R-:W-:-:S03]  /*1e50*/  FADD R13, -R8, R13 ;  /* 0x0000000d080d7221 */ /* 0x008fc60000000100 */
[----:B------:R-:W-:Y:S01]  /*1e60*/  FMUL R14, R14, R14 ;  /* 0x0000000e0e0e7220 */ /* 0x000fe20000400000 */
[----:B----4-:R-:W-:-:S03]  /*1e70*/  FADD R22, -R10, R22 ;  /* 0x000000160a167221 */ /* 0x010fc60000000100 */
[----:B------:R-:W-:Y:S01]  /*1e80*/  FFMA R13, R13, R13, R14 ;  /* 0x0000000d0d0d7223 */ /* 0x000fe2000000000e */
[----:B------:R-:W-:-:S03]  /*1e90*/  FMUL R23, R11, R23 ;  /* 0x000000170b177220 */ /* 0x000fc60000400000 */
        /* <DEDUP_REMOVED lines=12> */
.L_x_66:
[----:B------:R-:W-:Y:S01]  /*1f60*/  FMUL.FTZ R15, R14, R17 ;  /* 0x000000110e0f7220 */ /* 0x000fe20000410000 */
[----:B------:R-:W-:-:S03]  /*1f70*/  FMUL.FTZ R13, R17, 0.5 ;  /* 0x3f000000110d7820 */ /* 0x000fc60000410000 */
[----:B------:R-:W-:-:S04]  /*1f80*/  FFMA R12, -R15, R15, R14 ;  /* 0x0000000f0f0c7223 */ /* 0x000fc8000000010e */
[----:B------:R-:W-:-:S07]  /*1f90*/  FFMA R15, R12, R13, R15 ;  /* 0x0000000d0c0f7223 */ /* 0x000fce000000000f */
.L_x_67:
[----:B------:R-:W-:Y:S05]  /*1fa0*/  BSYNC.RECONVERGENT B1 ;  /* 0x0000000000017941 */ /* 0x000fea0003800200 */
.L_x_65:
        /* <DEDUP_REMOVED lines=12> */
.L_x_69:
[----:B------:R-:W-:Y:S05]  /*2070*/  BSYNC.RECONVERGENT B1 ;  /* 0x0000000000017941 */ /* 0x000fea0003800200 */
.L_x_68:
        /* <DEDUP_REMOVED lines=23> */
.L_x_71:
[----:B------:R-:W-:Y:S01]  /*21f0*/  FMUL.FTZ R15, R14, R17 ;  /* 0x000000110e0f7220 */ /* 0x000fe20000410000 */
[----:B------:R-:W-:-:S03]  /*2200*/  FMUL.FTZ R13, R17, 0.5 ;  /* 0x3f000000110d7820 */ /* 0x000fc60000410000 */
[----:B------:R-:W-:-:S04]  /*2210*/  FFMA R12, -R15, R15, R14 ;  /* 0x0000000f0f0c7223 */ /* 0x000fc8000000010e */
[----:B------:R-:W-:-:S07]  /*2220*/  FFMA R15, R12, R13, R15 ;  /* 0x0000000d0c0f7223 */ /* 0x000fce000000000f */
.L_x_72:
[----:B------:R-:W-:Y:S05]  /*2230*/  BSYNC.RECONVERGENT B1 ;  /* 0x0000000000017941 */ /* 0x000fea0003800200 */
.L_x_70:
        /* <DEDUP_REMOVED lines=12> */
.L_x_74:
[----:B------:R-:W-:Y:S05]  /*2300*/  BSYNC.RECONVERGENT B1 ;  /* 0x0000000000017941 */ /* 0x000fea0003800200 */
.L_x_73:
[----:B------:R-:W-:Y:S01]  /*2310*/  IADD3 R18, P0, PT, R18, 0x40, RZ ;  /* 0x0000004012127810 */ /* 0x000fe20007f1e0ff */
[----:B------:R-:W-:Y:S01]  /*2320*/  FADD R16, R16, -R12 ;  /* 0x8000000c10107221 */ /* 0x000fe20000000000 */
[----:B------:R-:W-:Y:S02]  /*2330*/  IADD3 R3, PT, PT, R3, 0x4, RZ ;  /* 0x0000000403037810 */ /* 0x000fe40007ffe0ff */
[----:B------:R-:W-:Y:S01]  /*2340*/  IADD3.X R19, PT, PT, RZ, R19, RZ, P0, !PT ;  /* 0x00000013ff137210 */ /* 0x000fe200007fe4ff */
[----:B------:R-:W-:Y:S08]  /*2350*/  @P2 BRA `(.L_x_75) ;  /* 0xfffffff400642947 */ /* 0x000ff0000383ffff */
.L_x_54:
[----:B------:R-:W-:Y:S05]  /*2360*/  BSYNC.RECONVERGENT B0 ;  /* 0x0000000000007941 */ /* 0x000fea0003800200 */
.L_x_53:
        /* <DEDUP_REMOVED lines=27> */
.L_x_79:
[----:B------:R-:W-:Y:S01]  /*2520*/  FMUL.FTZ R15, R14, R13 ;  /* 0x0000000d0e0f7220 */ /* 0x000fe20000410000 */
[----:B------:R-:W-:-:S03]  /*2530*/  FMUL.FTZ R13, R13, 0.5 ;  /* 0x3f0000000d0d7820 */ /* 0x000fc60000410000 */
[----:B------:R-:W-:-:S04]  /*2540*/  FFMA R12, -R15, R15, R14 ;  /* 0x0000000f0f0c7223 */ /* 0x000fc8000000010e */
[----:B------:R-:W-:-:S07]  /*2550*/  FFMA R15, R12, R13, R15 ;  /* 0x0000000d0c0f7223 */ /* 0x000fce000000000f */
.L_x_80:
[----:B------:R-:W-:Y:S05]  /*2560*/  BSYNC.RECONVERGENT B1 ;  /* 0x0000000000017941 */ /* 0x000fea0003800200 */
.L_x_78:
        /* <DEDUP_REMOVED lines=13> */
.L_x_82:
[----:B------:R-:W-:Y:S05]  /*2640*/  BSYNC.RECONVERGENT B1 ;  /* 0x0000000000017941 */ /* 0x000fea0003800200 */
.L_x_81:
        /* <DEDUP_REMOVED lines=20> */
.L_x_84:
[----:B------:R-:W-:Y:S01]  /*2790*/  FMUL.FTZ R15, R13, R6 ;  /* 0x000000060d0f7220 */ /* 0x000fe20000410000 */
[----:B------:R-:W-:-:S03]  /*27a0*/  FMUL.FTZ R7, R6, 0.5 ;  /* 0x3f00000006077820 */ /* 0x000fc60000410000 */
[----:B------:R-:W-:-:S04]  /*27b0*/  FFMA R6, -R15, R15, R13 ;  /* 0x0000000f0f067223 */ /* 0x000fc8000000010d */
[----:B------:R-:W-:-:S07]  /*27c0*/  FFMA R15, R6, R7, R15 ;  /* 0x00000007060f7223 */ /* 0x000fce000000000f */
.L_x_85:
[----:B------:R-:W-:Y:S05]  /*27d0*/  BSYNC.RECONVERGENT B1 ;  /* 0x0000000000017941 */ /* 0x000fea0003800200 */
.L_x_83:
        /* <DEDUP_REMOVED lines=12> */
.L_x_87:
[----:B------:R-:W-:Y:S05]  /*28a0*/  BSYNC.RECONVERGENT B1 ;  /* 0x0000000000017941 */ /* 0x000fea0003800200 */
.L_x_86:
[----:B------:R-:W-:Y:S01]  /*28b0*/  FADD R16, R16, -R12 ;  /* 0x8000000c10107221 */ /* 0x000fe20000000000 */
[----:B------:R-:W-:-:S07]  /*28c0*/  IADD3 R3, PT, PT, R3, 0x2, RZ ;  /* 0x0000000203037810 */ /* 0x000fce0007ffe0ff */
.L_x_77:
[----:B------:R-:W-:Y:S05]  /*28d0*/  BSYNC.RECONVERGENT B0 ;  /* 0x0000000000007941 */ /* 0x000fea0003800200 */
.L_x_76:
        /* <DEDUP_REMOVED lines=24> */
.L_x_89:
[----:B------:R-:W-:Y:S01]  /*2a60*/  FMUL.FTZ R15, R13, R6 ;  /* 0x000000060d0f7220 */ /* 0x000fe20000410000 */
[----:B------:R-:W-:-:S03]  /*2a70*/  FMUL.FTZ R3, R6, 0.5 ;  /* 0x3f00000006037820 */ /* 0x000fc60000410000 */
[----:B------:R-:W-:-:S04]  /*2a80*/  FFMA R2, -R15, R15, R13 ;  /* 0x0000000f0f027223 */ /* 0x000fc8000000010d */
[----:B------:R-:W-:-:S07]  /*2a90*/  FFMA R15, R2, R3, R15 ;  /* 0x00000003020f7223 */ /* 0x000fce000000000f */
.L_x_90:
[----:B------:R-:W-:Y:S05]  /*2aa0*/  BSYNC.RECONVERGENT B0 ;  /* 0x0000000000007941 */ /* 0x000fea0003800200 */
.L_x_88:
        /* <DEDUP_REMOVED lines=12> */
.L_x_92:
[----:B------:R-:W-:Y:S05]  /*2b70*/  BSYNC.RECONVERGENT B0 ;  /* 0x0000000000007941 */ /* 0x000fea0003800200 */
.L_x_91:
[----:B------:R-:W-:-:S07]  /*2b80*/  FADD R16, R16, -R12 ;  /* 0x8000000c10107221 */ /* 0x000fce0000000000 */
.L_x_1:
[----:B------:R-:W-:Y:S05]  /*2b90*/  BSYNC.RECONVERGENT B2 ;  /* 0x0000000000027941 */ /* 0x000fea0003800200 */
.L_x_0:
[----:B-----5:R-:W0:Y:S01]  /*2ba0*/  LDC.64 R8, c[0x0][0x390] ;  /* 0x0000e400ff087b82 */ /* 0x020e220000000a00 */
[----:B------:R-:W2:Y:S01]  /*2bb0*/  LDG.E R4, desc[UR6][R4.64+0xc] ;  /* 0x00000c0604047981 */ /* 0x000ea2000c1e1900 */
[----:B0-----:R-:W-:-:S06]  /*2bc0*/  IMAD.WIDE R8, R0, 0x10, R8 ;  /* 0x0000001000087825 */ /* 0x001fcc00078e0208 */
[----:B------:R-:W3:Y:S01]  /*2bd0*/  LDG.E.128 R8, desc[UR6][R8.64] ;  /* 0x0000000608087981 */ /* 0x000ee2000c1e1d00 */
[----:B--2---:R-:W0:Y:S01]  /*2be0*/  F2F.F64.F32 R2, R4 ;  /* 0x0000000400027310 */ /* 0x004e220000201800 */
[----:B---3--:R-:W-:-:S04]  /*2bf0*/  FMUL R7, R9, R9 ;  /* 0x0000000909077220 */ /* 0x008fc80000400000 */
[----:B------:R-:W-:-:S04]  /*2c00*/  FFMA R7, R8, R8, R7 ;  /* 0x0000000808077223 */ /* 0x000fc80000000007 */
[----:B------:R-:W-:-:S04]  /*2c10*/  FFMA R10, R10, R10, R7 ;  /* 0x0000000a0a0a7223 */ /* 0x000fc80000000007 */
[----:B------:R-:W1:Y:S01]  /*2c20*/  F2F.F64.F32 R6, R10 ;  /* 0x0000000a00067310 */ /* 0x000e620000201800 */
[----:B0-----:R-:W-:-:S08]  /*2c30*/  DMUL R2, R2, 0.5 ;  /* 0x3fe0000002027828 */ /* 0x001fd00000000000 */
[----:B-1----:R-:W-:Y:S01]  /*2c40*/  DFMA R2, R2, R6, RZ ;  /* 0x000000060202722b */ /* 0x002fe200000000ff */
[----:B------:R-:W0:Y:S09]  /*2c50*/  LDC.64 R6, c[0x0][0x398] ;  /* 0x0000e600ff067b82 */ /* 0x000e320000000a00 */
[----:B------:R-:W1:Y:S02]  /*2c60*/  F2F.F32.F64 R3, R2 ;  /* 0x0000000200037310 */ /* 0x000e640000301000 */
[----:B-1----:R-:W-:-:S05]  /*2c70*/  FADD R9, R3, R16 ;  /* 0x0000001003097221 */ /* 0x002fca0000000000 */
[----:B0-----:R-:W-:Y:S01]  /*2c80*/  STG.E desc[UR6][R6.64], R9 ;  /* 0x0000000906007986 */ /* 0x001fe2000c101906 */
[----:B------:R-:W-:Y:S05]  /*2c90*/  EXIT ;  /* 0x000000000000794d */ /* 0x000fea0003800000 */
        .weak           $__internal_0_$__cuda_sm20_sqrt_rn_f32_slowpath
        .type           $__internal_0_$__cuda_sm20_sqrt_rn_f32_slowpath,@function
        .size           $__internal_0_$__cuda_sm20_sqrt_rn_f32_slowpath,($__internal_1_$__cuda_sm3x_div_rn_noftz_f32_slowpath - $__internal_0_$__cuda_sm20_sqrt_rn_f32_slowpath)
$__internal_0_$__cuda_sm20_sqrt_rn_f32_slowpath:
[----:B------:R-:W-:-:S13]  /*2ca0*/  LOP3.LUT P0, RZ, R13, 0x7fffffff, RZ, 0xc0, !PT ;  /* 0x7fffffff0dff7812 */ /* 0x000fda000780c0ff */
[----:B------:R-:W-:Y:S01]  /*2cb0*/  @!P0 MOV R15, R13 ;  /* 0x0000000d000f8202 */ /* 0x000fe20000000f00 */
[----:B------:R-:W-:Y:S06]  /*2cc0*/  @!P0 BRA `(.L_x_93) ;  /* 0x0000000000408947 */ /* 0x000fec0003800000 */
[----:B------:R-:W-:-:S13]  /*2cd0*/  FSETP.GEU.FTZ.AND P0, PT, R13, RZ, PT ;  /* 0x000000ff0d00720b */ /* 0x000fda0003f1e000 */
[----:B------:R-:W-:Y:S01]  /*2ce0*/  @!P0 MOV R15, 0x7fffffff ;  /* 0x7fffffff000f8802 */ /* 0x000fe20000000f00 */
[----:B------:R-:W-:Y:S06]  /*2cf0*/  @!P0 BRA `(.L_x_93) ;  /* 0x0000000000348947 */ /* 0x000fec0003800000 */
[----:B------:R-:W-:-:S13]  /*2d00*/  FSETP.GTU.FTZ.AND P0, PT, |R13|, +INF , PT ;  /* 0x7f8000000d00780b */ /* 0x000fda0003f1c200 */
[----:B------:R-:W-:Y:S01]  /*2d10*/  @P0 FADD.FTZ R15, R13, 1 ;  /* 0x3f8000000d0f0421 */ /* 0x000fe20000010000 */
[----:B------:R-:W-:Y:S06]  /*2d20*/  @P0 BRA `(.L_x_93) ;  /* 0x0000000000280947 */ /* 0x000fec0003800000 */
[----:B------:R-:W-:-:S13]  /*2d30*/  FSETP.NEU.FTZ.AND P0, PT, |R13|, +INF , PT ;  /* 0x7f8000000d00780b */ /* 0x000fda0003f1d200 */
[----:B------:R-:W-:-:S04]  /*2d40*/  @P0 FFMA R20, R13, 1.84467440737095516160e+19, RZ ;  /* 0x5f8000000d140823 */ /* 0x000fc800000000ff */
[----:B------:R-:W0:Y:S02]  /*2d50*/  @P0 MUFU.RSQ R21, R20 ;  /* 0x0000001400150308 */ /* 0x000e240000001400 */
[----:B0-----:R-:W-:Y:S01]  /*2d60*/  @P0 FMUL.FTZ R17, R20, R21 ;  /* 0x0000001514110220 */ /* 0x001fe20000410000 */
[----:B------:R-:W-:-:S03]  /*2d70*/  @P0 FMUL.FTZ R14, R21, 0.5 ;  /* 0x3f000000150e0820 */ /* 0x000fc60000410000 */
[----:B------:R-:W-:-:S04]  /*2d80*/  @P0 FADD.FTZ R15, -R17, -RZ ;  /* 0x800000ff110f0221 */ /* 0x000fc80000010100 */
[----:B------:R-:W-:Y:S01]  /*2d90*/  @P0 FFMA R22, R17, R15, R20 ;  /* 0x0000000f11160223 */ /* 0x000fe20000000014 */
[----:B------:R-:W-:-:S03]  /*2da0*/  @!P0 MOV R15, R13 ;  /* 0x0000000d000f8202 */ /* 0x000fc60000000f00 */
[----:B------:R-:W-:-:S04]  /*2db0*/  @P0 FFMA R14, R22, R14, R17 ;  /* 0x0000000e160e0223 */ /* 0x000fc80000000011 */
[----:B------:R-:W-:-:S07]  /*2dc0*/  @P0 FMUL.FTZ R15, R14, 2.3283064365386962891e-10 ;  /* 0x2f8000000e0f0820 */ /* 0x000fce0000410000 */
.L_x_93:
[----:B------:R-:W-:-:S04]  /*2dd0*/  HFMA2 R13, -RZ, RZ, 0, 0 ;  /* 0x00000000ff0d7431 */ /* 0x000fc800000001ff */
[----:B------:R-:W-:Y:S05]  /*2de0*/  RET.REL.NODEC R12 `(_Z13computeEnergyiP6float4S0_P6float1) ;  /* 0xffffffd00c847950 */ /* 0x000fea0003c3ffff */
        .weak           $__internal_1_$__cuda_sm3x_div_rn_noftz_f32_slowpath
        .type           $__internal_1_$__cuda_sm3x_div_rn_noftz_f32_slowpath,@function
        .size           $__internal_1_$__cuda_sm3x_div_rn_noftz_f32_slowpath,(.L_x_115 - $__internal_1_$__cuda_sm3x_div_rn_noftz_f32_slowpath)
$__internal_1_$__cuda_sm3x_div_rn_noftz_f32_slowpath:
[----:B------:R-:W-:Y:S01]  /*2df0*/  SHF.R.U32.HI R13, RZ, 0x17, R21 ;  /* 0x00000017ff0d7819 */ /* 0x000fe20000011615 */
[----:B------:R-:W-:Y:S01]  /*2e00*/  BSSY.RECONVERGENT B3, `(.L_x_94) ;  /* 0x0000062000037945 */ /* 0x000fe20003800200 */
[----:B------:R-:W-:Y:S02]  /*2e10*/  SHF.R.U32.HI R20, RZ, 0x17, R23 ;  /* 0x00000017ff147819 */ /* 0x000fe40000011617 */
[----:B------:R-:W-:Y:S02]  /*2e20*/  LOP3.LUT R13, R13, 0xff, RZ, 0xc0, !PT ;  /* 0x000000ff0d0d7812 */ /* 0x000fe400078ec0ff */
[----:B------:R-:W-:Y:S02]  /*2e30*/  LOP3.LUT R20, R20, 0xff, RZ, 0xc0, !PT ;  /* 0x000000ff14147812 */ /* 0x000fe400078ec0ff */
[----:B------:R-:W-:Y:S02]  /*2e40*/  IADD3 R12, PT, PT, R13, -0x1, RZ ;  /* 0xffffffff0d0c7810 */ /* 0x000fe40007ffe0ff */
[----:B------:R-:W-:-:S02]  /*2e50*/  IADD3 R17, PT, PT, R20, -0x1, RZ ;  /* 0xffffffff14117810 */ /* 0x000fc40007ffe0ff */
[----:B------:R-:W-:-:S04]  /*2e60*/  ISETP.GT.U32.AND P0, PT, R12, 0xfd, PT ;  /* 0x000000fd0c00780c */ /* 0x000fc80003f04070 */
[----:B------:R-:W-:-:S13]  /*2e70*/  ISETP.GT.U32.OR P0, PT, R17, 0xfd, P0 ;  /* 0x000000fd1100780c */ /* 0x000fda0000704470 */
[----:B------:R-:W-:Y:S01]  /*2e80*/  @!P0 MOV R15, RZ ;  /* 0x000000ff000f8202 */ /* 0x000fe20000000f00 */
[----:B------:R-:W-:Y:S06]  /*2e90*/  @!P0 BRA `(.L_x_95) ;  /* 0x00000000005c8947 */ /* 0x000fec0003800000 */
[----:B------:R-:W-:Y:S02]  /*2ea0*/  FSETP.GTU.FTZ.AND P0, PT, |R23|, +INF , PT ;  /* 0x7f8000001700780b */ /* 0x000fe40003f1c200 */
[----:B------:R-:W-:-:S04]  /*2eb0*/  FSETP.GTU.FTZ.AND P1, PT, |R21|, +INF , PT ;  /* 0x7f8000001500780b */ /* 0x000fc80003f3c200 */
[----:B------:R-:W-:-:S13]  /*2ec0*/  PLOP3.LUT P0, PT, P0, P1, PT, 0xf8, 0x8f ;  /* 0x00000000008f781c */ /* 0x000fda0000703f70 */
[----:B------:R-:W-:Y:S05]  /*2ed0*/  @P0 BRA `(.L_x_96) ;  /* 0x00000004004c0947 */ /* 0x000fea0003800000 */
[----:B------:R-:W-:-:S13]  /*2ee0*/  LOP3.LUT P0, RZ, R21, 0x7fffffff, R23, 0xc8, !PT ;  /* 0x7fffffff15ff7812 */ /* 0x000fda000780c817 */
[----:B------:R-:W-:Y:S05]  /*2ef0*/  @!P0 BRA `(.L_x_97) ;  /* 0x00000004003c8947 */ /* 0x000fea0003800000 */
[----:B------:R-:W-:Y:S02]  /*2f00*/  FSETP.NEU.FTZ.AND P3, PT, |R23|, +INF , PT ;  /* 0x7f8000001700780b */ /* 0x000fe40003f7d200 */
[----:B------:R-:W-:Y:S02]  /*2f10*/  FSETP.NEU.FTZ.AND P1, PT, |R21|, +INF , PT ;  /* 0x7f8000001500780b */ /* 0x000fe40003f3d200 */
[----:B------:R-:W-:-:S11]  /*2f20*/  FSETP.NEU.FTZ.AND P0, PT, |R23|, +INF , PT ;  /* 0x7f8000001700780b */ /* 0x000fd60003f1d200 */
[----:B------:R-:W-:Y:S05]  /*2f30*/  @!P1 BRA !P3, `(.L_x_97) ;  /* 0x00000004002c9947 */ /* 0x000fea0005800000 */
[----:B------:R-:W-:-:S04]  /*2f40*/  LOP3.LUT P3, RZ, R23, 0x7fffffff, RZ, 0xc0, !PT ;  /* 0x7fffffff17ff7812 */ /* 0x000fc8000786c0ff */
[----:B------:R-:W-:-:S13]  /*2f50*/  PLOP3.LUT P1, PT, P1, P3, PT, 0x2f, 0xf2 ;  /* 0x0000000000f2781c */ /* 0x000fda0000f26577 */
[----:B------:R-:W-:Y:S05]  /*2f60*/  @P1 BRA `(.L_x_98) ;  /* 0x0000000400181947 */ /* 0x000fea0003800000 */
[----:B------:R-:W-:-:S04]  /*2f70*/  LOP3.LUT P1, RZ, R21, 0x7fffffff, RZ, 0xc0, !PT ;  /* 0x7fffffff15ff7812 */ /* 0x000fc8000782c0ff */
[----:B------:R-:W-:-:S13]  /*2f80*/  PLOP3.LUT P0, PT, P0, P1, PT, 0x2f, 0xf2 ;  /* 0x0000000000f2781c */ /* 0x000fda0000702577 */
[----:B------:R-:W-:Y:S05]  /*2f90*/  @P0 BRA `(.L_x_99) ;  /* 0x0000000400000947 */ /* 0x000fea0003800000 */
[----:B------:R-:W-:Y:S02]  /*2fa0*/  ISETP.GE.AND P0, PT, R17, RZ, PT ;  /* 0x000000ff1100720c */ /* 0x000fe40003f06270 */
[----:B------:R-:W-:-:S11]  /*2fb0*/  ISETP.GE.AND P1, PT, R12, RZ, PT ;  /* 0x000000ff0c00720c */ /* 0x000fd60003f26270 */
[----:B------:R-:W-:Y:S01]  /*2fc0*/  @P0 MOV R15, RZ ;  /* 0x000000ff000f0202 */ /* 0x000fe20000000f00 */
[----:B------:R-:W-:Y:S01]  /*2fd0*/  @!P0 FFMA R23, R23, 1.84467440737095516160e+19, RZ ;  /* 0x5f80000017178823 */ /* 0x000fe200000000ff */
[----:B------:R-:W-:Y:S01]  /*2fe0*/  @!P0 MOV R15, 0xffffffc0 ;  /* 0xffffffc0000f8802 */ /* 0x000fe20000000f00 */
[----:B------:R-:W-:-:S03]  /*2ff0*/  @!P1 FFMA R21, R21, 1.84467440737095516160e+19, RZ ;  /* 0x5f80000015159823 */ /* 0x000fc600000000ff */
[----:B------:R-:W-:-:S07]  /*3000*/  @!P1 IADD3 R15, PT, PT, R15, 0x40, RZ ;  /* 0x000000400f0f9810 */ /* 0x000fce0007ffe0ff */
.L_x_95:
[----:B------:R-:W-:Y:S01]  /*3010*/  LEA R24, R13, 0xc0800000, 0x17 ;  /* 0xc08000000d187811 */ /* 0x000fe200078eb8ff */
[----:B------:R-:W-:Y:S01]  /*3020*/  BSSY.RECONVERGENT B4, `(.L_x_100) ;  /* 0x0000036000047945 */ /* 0x000fe20003800200 */
[----:B------:R-:W-:Y:S02]  /*3030*/  IADD3 R20, PT, PT, R20, -0x7f, RZ ;  /* 0xffffff8114147810 */ /* 0x000fe40007ffe0ff */
[----:B------:R-:W-:-:S03]  /*3040*/  IADD3 R24, PT, PT, -R24, R21, RZ ;  /* 0x0000001518187210 */ /* 0x000fc60007ffe1ff */
[----:B------:R-:W-:Y:S01]  /*3050*/  IMAD R12, R20, -0x800000, R23 ;  /* 0xff800000140c7824 */ /* 0x000fe200078e0217 */
[----:B------:R-:W0:Y:S01]  /*3060*/  MUFU.RCP R22, R24 ;  /* 0x0000001800167308 */ /* 0x000e220000001000 */
[----:B------:R-:W-:Y:S01]  /*3070*/  FADD.FTZ R21, -R24, -RZ ;  /* 0x800000ff18157221 */ /* 0x000fe20000010100 */
[----:B------:R-:W-:-:S04]  /*3080*/  IADD3 R20, PT, PT, R20, 0x7f, -R13 ;  /* 0x0000007f14147810 */ /* 0x000fc80007ffe80d */
[----:B------:R-:W-:Y:S01]  /*3090*/  IADD3 R15, PT, PT, R20, R15, RZ ;  /* 0x0000000f140f7210 */ /* 0x000fe20007ffe0ff */
[----:B0-----:R-:W-:-:S04]  /*30a0*/  FFMA R17, R22, R21, 1 ;  /* 0x3f80000016117423 */ /* 0x001fc80000000015 */
[----:B------:R-:W-:-:S04]  /*30b0*/  FFMA R17, R22, R17, R22 ;  /* 0x0000001116117223 */ /* 0x000fc80000000016 */
[----:B------:R-:W-:-:S04]  /*30c0*/  FFMA R22, R12, R17, RZ ;  /* 0x000000110c167223 */ /* 0x000fc800000000ff */
[----:B------:R-:W-:-:S04]  /*30d0*/  FFMA R23, R21, R22, R12 ;  /* 0x0000001615177223 */ /* 0x000fc8000000000c */
[----:B------:R-:W-:-:S04]  /*30e0*/  FFMA R22, R17, R23, R22 ;  /* 0x0000001711167223 */ /* 0x000fc80000000016 */
[----:B------:R-:W-:-:S04]  /*30f0*/  FFMA R21, R21, R22, R12 ;  /* 0x0000001615157223 */ /* 0x000fc8000000000c */
[----:B------:R-:W-:-:S05]  /*3100*/  FFMA R12, R17, R21, R22 ;  /* 0x00000015110c7223 */ /* 0x000fca0000000016 */
[----:B------:R-:W-:-:S04]  /*3110*/  SHF.R.U32.HI R13, RZ, 0x17, R12 ;  /* 0x00000017ff0d7819 */ /* 0x000fc8000001160c */
[----:B------:R-:W-:-:S04]  /*3120*/  LOP3.LUT R20, R13, 0xff, RZ, 0xc0, !PT ;  /* 0x000000ff0d147812 */ /* 0x000fc800078ec0ff */
[----:B------:R-:W-:-:S04]  /*3130*/  IADD3 R13, PT, PT, R20, R15, RZ ;  /* 0x0000000f140d7210 */ /* 0x000fc80007ffe0ff */
[----:B------:R-:W-:-:S04]  /*3140*/  IADD3 R20, PT, PT, R13, -0x1, RZ ;  /* 0xffffffff0d147810 */ /* 0x000fc80007ffe0ff */
[----:B------:R-:W-:-:S13]  /*3150*/  ISETP.GE.U32.AND P0, PT, R20, 0xfe, PT ;  /* 0x000000fe1400780c */ /* 0x000fda0003f06070 */
[----:B------:R-:W-:Y:S05]  /*3160*/  @!P0 BRA `(.L_x_101) ;  /* 0x0000000000808947 */ /* 0x000fea0003800000 */
[----:B------:R-:W-:-:S13]  /*3170*/  ISETP.GT.AND P0, PT, R13, 0xfe, PT ;  /* 0x000000fe0d00780c */ /* 0x000fda0003f04270 */
[----:B------:R-:W-:Y:S05]  /*3180*/  @P0 BRA `(.L_x_102) ;  /* 0x00000000006c0947 */ /* 0x000fea0003800000 */
[----:B------:R-:W-:-:S13]  /*3190*/  ISETP.GE.AND P0, PT, R13, 0x1, PT ;  /* 0x000000010d00780c */ /* 0x000fda0003f06270 */
[----:B------:R-:W-:Y:S05]  /*31a0*/  @P0 BRA `(.L_x_103) ;  /* 0x0000000000740947 */ /* 0x000fea0003800000 */
[----:B------:R-:W-:Y:S02]  /*31b0*/  ISETP.GE.AND P0, PT, R13, -0x18, PT ;  /* 0xffffffe80d00780c */ /* 0x000fe40003f06270 */
[----:B------:R-:W-:-:S11]  /*31c0*/  LOP3.LUT R12, R12, 0x80000000, RZ, 0xc0, !PT ;  /* 0x800000000c0c7812 */ /* 0x000fd600078ec0ff */
[----:B------:R-:W-:Y:S05]  /*31d0*/  @!P0 BRA `(.L_x_103) ;  /* 0x0000000000688947 */ /* 0x000fea0003800000 */
[CCC-:B------:R-:W-:Y:S01]  /*31e0*/  FFMA.RZ R15, R17.reuse, R21.reuse, R22.reuse ;  /* 0x00000015110f7223 */ /* 0x1c0fe2000000c016 */
[CCC-:B------:R-:W-:Y:S01]  /*31f0*/  FFMA.RP R20, R17.reuse, R21.reuse, R22.reuse ;  /* 0x0000001511147223 */ /* 0x1c0fe20000008016 */
[----:B------:R-:W-:Y:S01]  /*3200*/  FFMA.RM R21, R17, R21, R22 ;  /* 0x0000001511157223 */ /* 0x000fe20000004016 */
[----:B------:R-:W-:Y:S02]  /*3210*/  IADD3 R17, PT, PT, R13, 0x20, RZ ;  /* 0x000000200d117810 */ /* 0x000fe40007ffe0ff */
[----:B------:R-:W-:Y:S02]  /*3220*/  LOP3.LUT R15, R15, 0x7fffff, RZ, 0xc0, !PT ;  /* 0x007fffff0f0f7812 */ /* 0x000fe400078ec0ff */
[----:B------:R-:W-:Y:S02]  /*3230*/  ISETP.NE.AND P3, PT, R13, RZ, PT ;  /* 0x000000ff0d00720c */ /* 0x000fe40003f65270 */
[----:B------:R-:W-:Y:S02]  /*3240*/  LOP3.LUT R22, R15, 0x800000, RZ, 0xfc, !PT ;  /* 0x008000000f167812 */ /* 0x000fe400078efcff */
[----:B------:R-:W-:-:S02]  /*3250*/  ISETP.NE.AND P1, PT, R13, RZ, PT ;  /* 0x000000ff0d00720c */ /* 0x000fc40003f25270 */
[----:B------:R-:W-:Y:S02]  /*3260*/  IADD3 R13, PT, PT, -R13, RZ, RZ ;  /* 0x000000ff0d0d7210 */ /* 0x000fe40007ffe1ff */
[----:B------:R-:W-:Y:S02]  /*3270*/  SHF.L.U32 R17, R22, R17, RZ ;  /* 0x0000001116117219 */ /* 0x000fe400000006ff */
[----:B------:R-:W-:Y:S02]  /*3280*/  FSETP.NEU.FTZ.AND P0, PT, R20, R21, PT ;  /* 0x000000151400720b */ /* 0x000fe40003f1d000 */
[----:B------:R-:W-:Y:S02]  /*3290*/  SEL R13, R13, RZ, P3 ;  /* 0x000000ff0d0d7207 */ /* 0x000fe40001800000 */
[----:B------:R-:W-:Y:S02]  /*32a0*/  ISETP.NE.AND P1, PT, R17, RZ, P1 ;  /* 0x000000ff1100720c */ /* 0x000fe40000f25270 */
[----:B------:R-:W-:-:S02]  /*32b0*/  SHF.R.U32.HI R22, RZ, R13, R22 ;  /* 0x0000000dff167219 */ /* 0x000fc40000011616 */
[----:B------:R-:W-:Y:S02]  /*32c0*/  PLOP3.LUT P0, PT, P0, P1, PT, 0xf8, 0x8f ;  /* 0x00000000008f781c */ /* 0x000fe40000703f70 */
[----:B------:R-:W-:Y:S02]  /*32d0*/  SHF.R.U32.HI R15, RZ, 0x1, R22 ;  /* 0x00000001ff0f7819 */ /* 0x000fe40000011616 */
[----:B------:R-:W-:-:S04]  /*32e0*/  SEL R20, RZ, 0x1, !P0 ;  /* 0x00000001ff147807 */ /* 0x000fc80004000000 */
[----:B------:R-:W-:-:S04]  /*32f0*/  LOP3.LUT R13, R20, 0x1, R15, 0xf8, !PT ;  /* 0x00000001140d7812 */ /* 0x000fc800078ef80f */
[----:B------:R-:W-:-:S04]  /*3300*/  LOP3.LUT R22, R13, R22, RZ, 0xc0, !PT ;  /* 0x000000160d167212 */ /* 0x000fc800078ec0ff */
[----:B------:R-:W-:-:S04]  /*3310*/  IADD3 R15, PT, PT, R15, R22, RZ ;  /* 0x000000160f0f7210 */ /* 0x000fc80007ffe0ff */
[----:B------:R-:W-:Y:S01]  /*3320*/  LOP3.LUT R12, R15, R12, RZ, 0xfc, !PT ;  /* 0x0000000c0f0c7212 */ /* 0x000fe200078efcff */
[----:B------:R-:W-:Y:S06]  /*3330*/  BRA `(.L_x_103) ;  /* 0x0000000000107947 */ /* 0x000fec0003800000 */
.L_x_102:
[----:B------:R-:W-:-:S04]  /*3340*/  LOP3.LUT R12, R12, 0x80000000, RZ, 0xc0, !PT ;  /* 0x800000000c0c7812 */ /* 0x000fc800078ec0ff */
[----:B------:R-:W-:Y:S01]  /*3350*/  LOP3.LUT R12, R12, 0x7f800000, RZ, 0xfc, !PT ;  /* 0x7f8000000c0c7812 */ /* 0x000fe200078efcff */
[----:B------:R-:W-:Y:S06]  /*3360*/  BRA `(.L_x_103) ;  /* 0x0000000000047947 */ /* 0x000fec0003800000 */
.L_x_101:
[----:B------:R-:W-:-:S07]  /*3370*/  LEA R12, R15, R12, 0x17 ;  /* 0x0000000c0f0c7211 */ /* 0x000fce00078eb8ff */
.L_x_103:
[----:B------:R-:W-:Y:S05]  /*3380*/  BSYNC.RECONVERGENT B4 ;  /* 0x0000000000047941 */ /* 0x000fea0003800200 */
.L_x_100:
[----:B------:R-:W-:Y:S05]  /*3390*/  BRA `(.L_x_104) ;  /* 0x0000000000207947 */ /* 0x000fea0003800000 */
.L_x_99:
[----:B------:R-:W-:-:S04]  /*33a0*/  LOP3.LUT R21, R21, 0x80000000, R23, 0x48, !PT ;  /* 0x8000000015157812 */ /* 0x000fc800078e4817 */
[----:B------:R-:W-:Y:S01]  /*33b0*/  LOP3.LUT R12, R21, 0x7f800000, RZ, 0xfc, !PT ;  /* 0x7f800000150c7812 */ /* 0x000fe200078efcff */
[----:B------:R-:W-:Y:S06]  /*33c0*/  BRA `(.L_x_104) ;  /* 0x0000000000147947 */ /* 0x000fec0003800000 */
.L_x_98:
[----:B------:R-:W-:Y:S01]  /*33d0*/  LOP3.LUT R12, R21, 0x80000000, R23, 0x48, !PT ;  /* 0x80000000150c7812 */ /* 0x000fe200078e4817 */
[----:B------:R-:W-:Y:S06]  /*33e0*/  BRA `(.L_x_104) ;  /* 0x00000000000c7947 */ /* 0x000fec0003800000 */
.L_x_97:
[----:B------:R-:W0:Y:S01]  /*33f0*/  MUFU.RSQ R12, -QNAN ;  /* 0xffc00000000c7908 */ /* 0x000e220000001400 */
[----:B------:R-:W-:Y:S05]  /*3400*/  BRA `(.L_x_104) ;  /* 0x0000000000047947 */ /* 0x000fea0003800000 */
.L_x_96:
[----:B------:R-:W-:-:S07]  /*3410*/  FADD.FTZ R12, R23, R21 ;  /* 0x00000015170c7221 */ /* 0x000fce0000010000 */
.L_x_104:
[----:B------:R-:W-:Y:S05]  /*3420*/  BSYNC.RECONVERGENT B3 ;  /* 0x0000000000037941 */ /* 0x000fea0003800200 */
.L_x_94:
[----:B------:R-:W-:-:S04]  /*3430*/  HFMA2 R15, -RZ, RZ, 0, 0 ;  /* 0x00000000ff0f7431 */ /* 0x000fc800000001ff */
[----:B0-----:R-:W-:Y:S05]  /*3440*/  RET.REL.NODEC R14 `(_Z13computeEnergyiP6float4S0_P6float1) ;  /* 0xffffffc80eec7950 */ /* 0x001fea0003c3ffff */
.L_x_105:
[----:B------:R-:W-:-:S00]  /*3450*/  BRA `(.L_x_105) ;  /* 0xfffffffc00fc7947 */ /* 0x000fc0000383ffff */
[----:B------:R-:W-:-:S00]  /*3460*/  NOP ;  /* 0x0000000000007918 */ /* 0x000fc00000000000 */
        /* <DEDUP_REMOVED lines=9> */
.L_x_115:


//--------------------- .text._Z16updateVelocitiesiP6float4S0_S0_d --------------------------
	.section	.text._Z16updateVelocitiesiP6float4S0_S0_d,"ax",@progbits
	.align	128
        .global         _Z16updateVelocitiesiP6float4S0_S0_d
        .type           _Z16updateVelocitiesiP6float4S0_S0_d,@function
        .size           _Z16updateVelocitiesiP6float4S0_S0_d,(.L_x_118 - _Z16updateVelocitiesiP6float4S0_S0_d)
        .other          _Z16updateVelocitiesiP6float4S0_S0_d,@"STO_CUDA_ENTRY STV_DEFAULT"
_Z16updateVelocitiesiP6float4S0_S0_d:
.text._Z16updateVelocitiesiP6float4S0_S0_d:
[----:B------:R-:W-:Y:S01]  /*0000*/  LDC R1, c[0x0][0x37c] ;  /* 0x0000df00ff017b82 */ /* 0x000fe20000000800 */
[----:B------:R-:W0:Y:S07]  /*0010*/  S2R R0, SR_TID.X ;  /* 0x0000000000007919 */ /* 0x000e2e0000002100 */
[----:B------:R-:W0:Y:S01]  /*0020*/  S2UR UR4, SR_CTAID.X ;  /* 0x00000000000479c3 */ /* 0x000e220000002500 */
[----:B------:R-:W1:Y:S07]  /*0030*/  LDCU UR5, c[0x0][0x380] ;  /* 0x00007000ff0577ac */ /* 0x000e6e0008000800 */
[----:B------:R-:W0:Y:S02]  /*0040*/  LDC R7, c[0x0][0x360] ;  /* 0x0000d800ff077b82 */ /* 0x000e240000000800 */
[----:B0-----:R-:W-:-:S05]  /*0050*/  IMAD R7, R7, UR4, R0 ;  /* 0x0000000407077c24 */ /* 0x001fca000f8e0200 */
[----:B-1----:R-:W-:-:S13]  /*0060*/  ISETP.GE.AND P0, PT, R7, UR5, PT ;  /* 0x0000000507007c0c */ /* 0x002fda000bf06270 */
[----:B------:R-:W-:Y:S05]  /*0070*/  @P0 EXIT ;  /* 0x000000000000094d */ /* 0x000fea0003800000 */
[----:B------:R-:W0:Y:S01]  /*0080*/  LDC.64 R4, c[0x0][0x398] ;  /* 0x0000e600ff047b82 */ /* 0x000e220000000a00 */
[----:B------:R-:W1:Y:S01]  /*0090*/  LDCU.64 UR4, c[0x0][0x358] ;  /* 0x00006b00ff0477ac */ /* 0x000e620008000a00 */
[----:B------:R-:W2:Y:S06]  /*00a0*/  LDCU.64 UR6, c[0x0][0x3a0] ;  /* 0x00007400ff0677ac */ /* 0x000eac0008000a00 */
[----:B------:R-:W3:Y:S08]  /*00b0*/  LDC.64 R12, c[0x0][0x390] ;  /* 0x0000e400ff0c7b82 */ /* 0x000ef00000000a00 */
[----:B------:R-:W4:Y:S01]  /*00c0*/  LDC.64 R2, c[0x0][0x388] ;  /* 0x0000e200ff027b82 */ /* 0x000f220000000a00 */
[----:B0-----:R-:W-:-:S04]  /*00d0*/  IMAD.WIDE R4, R7, 0x10, R4 ;  /* 0x0000001007047825 */ /* 0x001fc800078e0204 */
[----:B---3--:R-:W-:-:S06]  /*00e0*/  IMAD.WIDE R12, R7, 0x10, R12 ;  /* 0x00000010070c7825 */ /* 0x008fcc00078e020c */
[----:B-1----:R-:W3:Y:S01]  /*00f0*/  LDG.E.128 R12, desc[UR4][R12.64] ;  /* 0x000000040c0c7981 */ /* 0x002ee2000c1e1d00 */
[----:B----4-:R-:W-:-:S03]  /*0100*/  IMAD.WIDE R2, R7, 0x10, R2 ;  /* 0x0000001007027825 */ /* 0x010fc600078e0202 */
[----:B------:R-:W3:Y:S04]  /*0110*/  LDG.E.128 R4, desc[UR4][R4.64] ;  /* 0x0000000404047981 */ /* 0x000ee8000c1e1d00 */
[----:B------:R-:W4:Y:S01]  /*0120*/  LDG.E.128 R8, desc[UR4][R2.64] ;  /* 0x0000000402087981 */ /* 0x000f22000c1e1d00 */
[----:B---3--:R-:W-:Y:S01]  /*0130*/  FADD R14, R14, R6 ;  /* 0x000000060e0e7221 */ /* 0x008fe20000000000 */
[----:B------:R-:W-:Y:S01]  /*0140*/  FADD R0, R12, R4 ;  /* 0x000000040c007221 */ /* 0x000fe20000000000 */
[----:B------:R-:W-:Y:S02]  /*0150*/  FADD R15, R13, R5 ;  /* 0x000000050d0f7221 */ /* 0x000fe40000000000 */
[----:B------:R-:W0:Y:S08]  /*0160*/  F2F.F64.F32 R4, R14 ;  /* 0x0000000e00047310 */ /* 0x000e300000201800 */
[----:B------:R-:W1:Y:S08]  /*0170*/  F2F.F64.F32 R20, R0 ;  /* 0x0000000000147310 */ /* 0x000e700000201800 */
[----:B------:R-:W3:Y:S01]  /*0180*/  F2F.F64.F32 R22, R15 ;  /* 0x0000000f00167310 */ /* 0x000ee20000201800 */
[----:B0-----:R-:W-:-:S07]  /*0190*/  DMUL R4, R4, 0.5 ;  /* 0x3fe0000004047828 */ /* 0x001fce0000000000 */
[----:B----4-:R-:W2:Y:S01]  /*01a0*/  F2F.F64.F32 R10, R10 ;  /* 0x0000000a000a7310 */ /* 0x010ea20000201800 */
[----:B-1----:R-:W-:-:S07]  /*01b0*/  DMUL R20, R20, 0.5 ;  /* 0x3fe0000014147828 */ /* 0x002fce0000000000 */
[----:B------:R-:W0:Y:S01]  /*01c0*/  F2F.F64.F32 R18, R8 ;  /* 0x0000000800127310 */ /* 0x000e220000201800 */
[----:B---3--:R-:W-:-:S07]  /*01d0*/  DMUL R22, R22, 0.5 ;  /* 0x3fe0000016167828 */ /* 0x008fce0000000000 */
[----:B------:R-:W1:Y:S01]  /*01e0*/  F2F.F64.F32 R16, R9 ;  /* 0x0000000900107310 */ /* 0x000e620000201800 */
[----:B--2---:R-:W-:Y:S02]  /*01f0*/  DFMA R4, R4, UR6, R10 ;  /* 0x0000000604047c2b */ /* 0x004fe4000800000a */
[----:B0-----:R-:W-:Y:S02]  /*0200*/  DFMA R18, R20, UR6, R18 ;  /* 0x0000000614127c2b */ /* 0x001fe40008000012 */
[----:B-1----:R-:W-:-:S04]  /*0210*/  DFMA R16, R22, UR6, R16 ;  /* 0x0000000616107c2b */ /* 0x002fc80008000010 */
[----:B------:R-:W-:Y:S08]  /*0220*/  F2F.F32.F64 R6, R18 ;  /* 0x0000001200067310 */ /* 0x000ff00000301000 */
[----:B------:R-:W0:Y:S08]  /*0230*/  F2F.F32.F64 R7, R16 ;  /* 0x0000001000077310 */ /* 0x000e300000301000 */
[----:B------:R-:W1:Y:S01]  /*0240*/  F2F.F32.F64 R5, R4 ;  /* 0x0000000400057310 */ /* 0x000e620000301000 */
[----:B0-----:R-:W-:Y:S04]  /*0250*/  STG.E.64 desc[UR4][R2.64], R6 ;  /* 0x0000000602007986 */ /* 0x001fe8000c101b04 */
[----:B-1----:R-:W-:Y:S01]  /*0260*/  STG.E desc[UR4][R2.64+0x8], R5 ;  /* 0x0000080502007986 */ /* 0x002fe2000c101904 */
[----:B------:R-:W-:Y:S05]  /*0270*/  EXIT ;  /* 0x000000000000794d */ /* 0x000fea0003800000 */
.L_x_106:
        /* <DEDUP_REMOVED lines=16> */
.L_x_118:


//--------------------- .text._Z15updatePositionsiP6float4S0_S0_f --------------------------
	.section	.text._Z15updatePositionsiP6float4S0_S0_f,"ax",@progbits
	.align	128
        .global         _Z15updatePositionsiP6float4S0_S0_f
        .type           _Z15updatePositionsiP6float4S0_S0_f,@function
        .size           _Z15updatePositionsiP6float4S0_S0_f,(.L_x_119 - _Z15updatePositionsiP6float4S0_S0_f)
        .other          _Z15updatePositionsiP6float4S0_S0_f,@"STO_CUDA_ENTRY STV_DEFAULT"
_Z15updatePositionsiP6float4S0_S0_f:
.text._Z15updatePositionsiP6float4S0_S0_f:
        /* <DEDUP_REMOVED lines=10> */
[----:B------:R-:W2:Y:S06]  /*00a0*/  LDCU UR6, c[0x0][0x3a0] ;  /* 0x00007400ff0677ac */ /* 0x000eac0008000800 */
[----:B------:R-:W3:Y:S08]  /*00b0*/  LDC.64 R6, c[0x0][0x390] ;  /* 0x0000e400ff067b82 */ /* 0x000ef00000000a00 */
[----:B------:R-:W4:Y:S01]  /*00c0*/  LDC.64 R2, c[0x0][0x388] ;  /* 0x0000e200ff027b82 */ /* 0x000f220000000a00 */
[----:B0-----:R-:W-:-:S06]  /*00d0*/  IMAD.WIDE R12, R5, 0x10, R12 ;  /* 0x00000010050c7825 */ /* 0x001fcc00078e020c */
[----:B-1----:R-:W5:Y:S01]  /*00e0*/  LDG.E.128 R12, desc[UR4][R12.64] ;  /* 0x000000040c0c7981 */ /* 0x002f62000c1e1d00 */
[----:B---3--:R-:W-:-:S04]  /*00f0*/  IMAD.WIDE R6, R5, 0x10, R6 ;  /* 0x0000001005067825 */ /* 0x008fc800078e0206 */
[----:B----4-:R-:W-:Y:S02]  /*0100*/  IMAD.WIDE R2, R5, 0x10, R2 ;  /* 0x0000001005027825 */ /* 0x010fe400078e0202 */
[----:B------:R-:W3:Y:S04]  /*0110*/  LDG.E.128 R4, desc[UR4][R6.64] ;  /* 0x0000000406047981 */ /* 0x000ee8000c1e1d00 */
[----:B------:R-:W4:Y:S01]  /*0120*/  LDG.E.128 R8, desc[UR4][R2.64] ;  /* 0x0000000402087981 */ /* 0x000f22000c1e1d00 */
[----:B--2---:R-:W-:Y:S08]  /*0130*/  F2F.F64.F32 R20, UR6 ;  /* 0x0000000600147d10 */ /* 0x004ff00008201800 */
[----:B-----5:R-:W0:Y:S08]  /*0140*/  F2F.F64.F32 R14, R14 ;  /* 0x0000000e000e7310 */ /* 0x020e300000201800 */
[----:B------:R-:W1:Y:S08]  /*0150*/  F2F.F64.F32 R22, R12 ;  /* 0x0000000c00167310 */ /* 0x000e700000201800 */
[----:B------:R-:W2:Y:S01]  /*0160*/  F2F.F64.F32 R24, R13 ;  /* 0x0000000d00187310 */ /* 0x000ea20000201800 */
[----:B---3--:R-:W-:Y:S01]  /*0170*/  FMUL R0, R6, UR6 ;  /* 0x0000000606007c20 */ /* 0x008fe20008400000 */
[----:B------:R-:W-:Y:S01]  /*0180*/  FMUL R18, R4, UR6 ;  /* 0x0000000604127c20 */ /* 0x000fe20008400000 */
[----:B------:R-:W-:Y:S01]  /*0190*/  FMUL R5, R5, UR6 ;  /* 0x0000000605057c20 */ /* 0x000fe20008400000 */
[----:B0-----:R-:W-:-:S04]  /*01a0*/  DMUL R14, R14, 0.5 ;  /* 0x3fe000000e0e7828 */ /* 0x001fc80000000000 */
[----:B------:R-:W0:Y:S01]  /*01b0*/  F2F.F64.F32 R6, R0 ;  /* 0x0000000000067310 */ /* 0x000e220000201800 */
[----:B-1----:R-:W-:Y:S02]  /*01c0*/  DMUL R22, R22, 0.5 ;  /* 0x3fe0000016167828 */ /* 0x002fe40000000000 */
[----:B--2---:R-:W-:-:S05]  /*01d0*/  DMUL R24, R24, 0.5 ;  /* 0x3fe0000018187828 */ /* 0x004fca0000000000 */
[----:B------:R-:W1:Y:S01]  /*01e0*/  F2F.F64.F32 R18, R18 ;  /* 0x0000001200127310 */ /* 0x000e620000201800 */
[----:B------:R-:W-:-:S07]  /*01f0*/  DMUL R14, R20, R14 ;  /* 0x0000000e140e7228 */ /* 0x000fce0000000000 */
[----:B------:R-:W2:Y:S01]  /*0200*/  F2F.F64.F32 R4, R5 ;  /* 0x0000000500047310 */ /* 0x000ea20000201800 */
[----:B------:R-:W-:Y:S02]  /*0210*/  DMUL R22, R22, R20 ;  /* 0x0000001416167228 */ /* 0x000fe40000000000 */
[----:B------:R-:W-:-:S05]  /*0220*/  DMUL R24, R20, R24 ;  /* 0x0000001814187228 */ /* 0x000fca0000000000 */
[----:B----4-:R-:W3:Y:S01]  /*0230*/  F2F.F64.F32 R10, R10 ;  /* 0x0000000a000a7310 */ /* 0x010ee20000201800 */
[----:B0-----:R-:W-:-:S07]  /*0240*/  DFMA R6, R20, R14, R6 ;  /* 0x0000000e1406722b */ /* 0x001fce0000000006 */
[----:B------:R-:W0:Y:S01]  /*0250*/  F2F.F64.F32 R16, R8 ;  /* 0x0000000800107310 */ /* 0x000e220000201800 */
[----:B-1----:R-:W-:-:S07]  /*0260*/  DFMA R18, R20, R22, R18 ;  /* 0x000000161412722b */ /* 0x002fce0000000012 */
[----:B------:R-:W1:Y:S01]  /*0270*/  F2F.F64.F32 R8, R9 ;  /* 0x0000000900087310 */ /* 0x000e620000201800 */
[----:B--2---:R-:W-:Y:S02]  /*0280*/  DFMA R4, R20, R24, R4 ;  /* 0x000000181404722b */ /* 0x004fe40000000004 */
[----:B---3--:R-:W-:Y:S02]  /*0290*/  DADD R6, R6, R10 ;  /* 0x0000000006067229 */ /* 0x008fe4000000000a */
[----:B0-----:R-:W-:-:S04]  /*02a0*/  DADD R16, R18, R16 ;  /* 0x0000000012107229 */ /* 0x001fc80000000010 */
[----:B-1----:R-:W-:Y:S02]  /*02b0*/  DADD R4, R4, R8 ;  /* 0x0000000004047229 */ /* 0x002fe40000000008 */
[----:B------:R-:W-:Y:S08]  /*02c0*/  F2F.F32.F64 R12, R16 ;  /* 0x00000010000c7310 */ /* 0x000ff00000301000 */
[----:B------:R-:W0:Y:S08]  /*02d0*/  F2F.F32.F64 R13, R4 ;  /* 0x00000004000d7310 */ /* 0x000e300000301000 */
[----:B------:R-:W1:Y:S01]  /*02e0*/  F2F.F32.F64 R7, R6 ;  /* 0x0000000600077310 */ /* 0x000e620000301000 */
[----:B0-----:R-:W-:Y:S04]  /*02f0*/  STG.E.64 desc[UR4][R2.64], R12 ;  /* 0x0000000c02007986 */ /* 0x001fe8000c101b04 */
[----:B-1----:R-:W-:Y:S01]  /*0300*/  STG.E desc[UR4][R2.64+0x8], R7 ;  /* 0x0000080702007986 */ /* 0x002fe2000c101904 */
[----:B------:R-:W-:Y:S05]  /*0310*/  EXIT ;  /* 0x000000000000794d */ /* 0x000fea0003800000 */
.L_x_107:
        /* <DEDUP_REMOVED lines=14> */
.L_x_119:


//--------------------- .text._Z16forceCalculationPvS_ --------------------------
	.section	.text._Z16forceCalculationPvS_,"ax",@progbits
	.align	128
        .global         _Z16forceCalculationPvS_
        .type           _Z16forceCalculationPvS_,@function
        .size           _Z16forceCalculationPvS_,(.L_x_116 - _Z16forceCalculationPvS_)
        .other          _Z16forceCalculationPvS_,@"STO_CUDA_ENTRY STV_DEFAULT"
_Z16forceCalculationPvS_:
.text._Z16forceCalculationPvS_:
[----:B------:R-:W-:Y:S01]  /*0000*/  LDC R1, c[0x0][0x37c] ;  /* 0x0000df00ff017b82 */ /* 0x000fe20000000800 */
[----:B------:R-:W0:Y:S07]  /*0010*/  S2R R3, SR_CTAID.X ;  /* 0x0000000000037919 */ /* 0x000e2e0000002500 */
[----:B------:R-:W1:Y:S01]  /*0020*/  LDC.64 R12, c[0x0][0x380] ;  /* 0x0000e000ff0c7b82 */ /* 0x000e620000000a00 */
[----:B------:R-:W0:Y:S01]  /*0030*/  LDCU UR11, c[0x0][0x360] ;  /* 0x00006c00ff0b77ac */ /* 0x000e220008000800 */
[----:B------:R-:W0:Y:S01]  /*0040*/  S2R R2, SR_TID.X ;  /* 0x0000000000027919 */ /* 0x000e220000002100 */
[----:B------:R-:W2:Y:S01]  /*0050*/  LDCU.64 UR12, c[0x0][0x358] ;  /* 0x00006b00ff0c77ac */ /* 0x000ea20008000a00 */
[----:B0-----:R-:W-:-:S04]  /*0060*/  IMAD R0, R3, UR11, R2 ;  /* 0x0000000b03007c24 */ /* 0x001fc8000f8e0202 */
[----:B-1----:R-:W-:-:S06]  /*0070*/  IMAD.WIDE R12, R0, 0x10, R12 ;  /* 0x00000010000c7825 */ /* 0x002fcc00078e020c */
[----:B--2---:R-:W5:Y:S01]  /*0080*/  LDG.E.128 R12, desc[UR12][R12.64] ;  /* 0x0000000c0c0c7981 */ /* 0x004f62000c1e1d00 */
[----:B------:R-:W0:Y:S01]  /*0090*/  S2UR UR6, SR_CgaCtaId ;  /* 0x00000000000679c3 */ /* 0x000e220000008800 */
[----:B------:R-:W-:Y:S02]  /*00a0*/  UMOV UR4, 0x400 ;  /* 0x0000040000047882 */ /* 0x000fe40000000000 */
[----:B0-----:R-:W-:Y:S02]  /*00b0*/  ULEA UR6, UR6, UR4, 0x18 ;  /* 0x0000000406067291 */ /* 0x001fe4000f8ec0ff */
[----:B------:R-:W-:-:S04]  /*00c0*/  ULOP3.LUT UR4, UR11, 0xffff, URZ, 0xc0, !UPT ;  /* 0x0000ffff0b047892 */ /* 0x000fc8000f8ec0ff */
[----:B------:R-:W-:Y:S02]  /*00d0*/  LEA R24, R2, UR6, 0x4 ;  /* 0x0000000602187c11 */ /* 0x000fe4000f8e20ff */
[----:B------:R-:W-:-:S07]  /*00e0*/  MOV R8, 0x100 ;  /* 0x0000010000087802 */ /* 0x000fce0000000f00 */
[----:B-----5:R-:W-:Y:S05]  /*00f0*/  CALL.REL.NOINC `($__internal_2_$__cuda_sm20_div_u16) ;  /* 0x0000009000f07944 */ /* 0x020fea0003c00000 */
[----:B------:R-:W-:Y:S01]  /*0100*/  LOP3.LUT R3, R7, 0xffff, RZ, 0xc0, !PT ;  /* 0x0000ffff07037812 */ /* 0x000fe200078ec0ff */
[----:B------:R-:W-:Y:S01]  /*0110*/  HFMA2 R15, -RZ, RZ, 0, 0 ;  /* 0x00000000ff0f7431 */ /* 0x000fe200000001ff */
[----:B------:R-:W-:Y:S01]  /*0120*/  ULOP3.LUT UR4, UR11, 0xffffff80, URZ, 0xc0, !UPT ;  /* 0xffffff800b047892 */ /* 0x000fe2000f8ec0ff */
[----:B------:R-:W-:Y:S02]  /*0130*/  MOV R10, RZ ;  /* 0x000000ff000a7202 */ /* 0x000fe40000000f00 */
[----:B------:R-:W-:Y:S02]  /*0140*/  CS2R R8, SRZ ;  /* 0x0000000000087805 */ /* 0x000fe4000001ff00 */
[----:B------:R-:W-:Y:S01]  /*0150*/  IADD3 R3, PT, PT, R3, 0x1, RZ ;  /* 0x0000000103037810 */ /* 0x000fe20007ffe0ff */
[----:B------:R-:W-:Y:S02]  /*0160*/  ULOP3.LUT UR9, UR11, 0x7f, URZ, 0xc0, !UPT ;  /* 0x0000007f0b097892 */ /* 0x000fe4000f8ec0ff */
[----:B------:R-:W-:-:S02]  /*0170*/  ULOP3.LUT UR7, UR11, 0x780, URZ, 0xc0, !UPT ;  /* 0x000007800b077892 */ /* 0x000fc4000f8ec0ff */
[----:B------:R-:W-:-:S12]  /*0180*/  UIADD3 UR8, UPT, UPT, -UR4, URZ, URZ ;  /* 0x000000ff04087290 */ /* 0x000fd8000fffe1ff */
.L_x_112:
[----:B0-----:R-:W0:Y:S01]  /*0190*/  LDC.64 R4, c[0x0][0x380] ;  /* 0x0000e000ff047b82 */ /* 0x001e220000000a00 */
[----:B------:R-:W-:-:S04]  /*01a0*/  IMAD R7, R15, UR11, R2 ;  /* 0x0000000b0f077c24 */ /* 0x000fc8000f8e0202 */
[----:B0-----:R-:W-:-:S06]  /*01b0*/  IMAD.WIDE.U32 R4, R7, 0x10, R4 ;  /* 0x0000001007047825 */ /* 0x001fcc00078e0004 */
[----:B------:R-:W2:Y:S01]  /*01c0*/  LDG.E.128 R4, desc[UR12][R4.64] ;  /* 0x0000000c04047981 */ /* 0x000ea2000c1e1d00 */
[----:B------:R-:W-:Y:S01]  /*01d0*/  UISETP.GE.U32.AND UP0, UPT, UR11, 0x80, UPT ;  /* 0x000000800b00788c */ /* 0x000fe2000bf06070 */
[----:B------:R-:W-:Y:S01]  /*01e0*/  IADD3 R15, PT, PT, R15, 0x1, RZ ;  /* 0x000000010f0f7810 */ /* 0x000fe20007ffe0ff */
[----:B------:R-:W-:-:S03]  /*01f0*/  UMOV UR4, URZ ;  /* 0x000000ff00047c82 */ /* 0x000fc60008000000 */
[----:B------:R-:W-:Y:S01]  /*0200*/  ISETP.NE.AND P0, PT, R15, R3, PT ;  /* 0x000000030f00720c */ /* 0x000fe20003f05270 */
[----:B--2---:R0:W-:Y:S01]  /*0210*/  STS.128 [R24], R4 ;  /* 0x0000000418007388 */ /* 0x0041e20000000c00 */
[----:B------:R-:W-:Y:S06]  /*0220*/  BAR.SYNC.DEFER_BLOCKING 0x0 ;  /* 0x0000000000007b1d */ /* 0x000fec0000010000 */
[----:B------:R-:W-:Y:S05]  /*0230*/  BRA.U !UP0, `(.L_x_108) ;  /* 0x00000091081c7547 */ /* 0x000fea000b800000 */
[----:B------:R-:W-:Y:S01]  /*0240*/  UIADD3 UR5, UPT, UPT, UR6, 0x400, URZ ;  /* 0x0000040006057890 */ /* 0x000fe2000fffe0ff */
[----:B------:R-:W-:-:S11]  /*0250*/  UMOV UR4, UR8 ;  /* 0x0000000800047c82 */ /* 0x000fd60008000000 */
.L_x_109:
[----:B------:R-:W1:Y:S01]  /*0260*/  LDS.128 R20, [UR5+-0x400] ;  /* 0xfffc0005ff147984 */ /* 0x000e620008000c00 */
[----:B------:R-:W-:-:S03]  /*0270*/  UIADD3 UR4, UPT, UPT, UR4, 0x80, URZ ;  /* 0x0000008004047890 */ /* 0x000fc6000fffe0ff */
[----:B0-----:R-:W0:Y:S01]  /*0280*/  LDS.128 R4, [UR5+-0x3f0] ;  /* 0xfffc1005ff047984 */ /* 0x001e220008000c00 */
[----:B------:R-:W-:Y:S01]  /*0290*/  UISETP.NE.AND UP0, UPT, UR4, URZ, UPT ;  /* 0x000000ff0400728c */ /* 0x000fe2000bf05270 */
[C---:B-1----:R-:W-:Y:S01]  /*02a0*/  FADD R26, -R13.reuse, R21 ;  /* 0x000000150d1a7221 */ /* 0x042fe20000000100 */
[----:B------:R-:W-:Y:S01]  /*02b0*/  FADD R29, -R12, R20 ;  /* 0x000000140c1d7221 */ /* 0x000fe20000000100 */
[----:B------:R-:W-:Y:S02]  /*02c0*/  FADD R11, -R14, R22 ;  /* 0x000000160e0b7221 */ /* 0x000fe40000000100 */
[----:B------:R-:W-:Y:S01]  /*02d0*/  FMUL R16, R26, R26 ;  /* 0x0000001a1a107220 */ /* 0x000fe20000400000 */
[----:B0-----:R-:W-:Y:S01]  /*02e0*/  FADD R5, -R13, R5 ;  /* 0x000000050d057221 */ /* 0x001fe20000000100 */
[----:B------:R-:W-:Y:S01]  /*02f0*/  FADD R4, -R12, R4 ;  /* 0x000000040c047221 */ /* 0x000fe20000000100 */
[----:B------:R-:W-:Y:S01]  /*0300*/  FADD R6, -R14, R6 ;  /* 0x000000060e067221 */ /* 0x000fe20000000100 */
[----:B------:R-:W-:-:S04]  /*0310*/  FFMA R16, R29, R29, R16 ;  /* 0x0000001d1d107223 */ /* 0x000fc80000000010 */
[----:B------:R-:W-:-:S04]  /*0320*/  FFMA R16, R11, R11, R16 ;  /* 0x0000000b0b107223 */ /* 0x000fc80000000010 */
[----:B------:R-:W-:-:S04]  /*0330*/  FADD R16, R16, 9.9999997171806853657e-10 ;  /* 0x3089705f10107421 */ /* 0x000fc80000000000 */
[----:B------:R-:W-:-:S04]  /*0340*/  FMUL R17, R16, R16 ;  /* 0x0000001010117220 */ /* 0x000fc80000400000 */
[----:B------:R-:W-:Y:S01]  /*0350*/  FMUL R28, R16, R17 ;  /* 0x00000011101c7220 */ /* 0x000fe20000400000 */
[----:B------:R-:W-:-:S04]  /*0360*/  FMUL R17, R5, R5 ;  /* 0x0000000505117220 */ /* 0x000fc80000400000 */
[----:B------:R-:W-:Y:S01]  /*0370*/  FSETP.GEU.AND P1, PT, |R28|, 1.175494350822287508e-38, PT ;  /* 0x008000001c00780b */ /* 0x000fe20003f2e200 */
[----:B------:R-:W-:-:S04]  /*0380*/  FFMA R17, R4, R4, R17 ;  /* 0x0000000404117223 */ /* 0x000fc80000000011 */
[----:B------:R-:W-:-:S04]  /*0390*/  FFMA R17, R6, R6, R17 ;  /* 0x0000000606117223 */ /* 0x000fc80000000011 */
[----:B------:R-:W-:-:S04]  /*03a0*/  FADD R17, R17, 9.9999997171806853657e-10 ;  /* 0x3089705f11117421 */ /* 0x000fc80000000000 */
[----:B------:R-:W-:Y:S01]  /*03b0*/  @!P1 FMUL R28, R28, 16777216 ;  /* 0x4b8000001c1c9820 */ /* 0x000fe20000400000 */
[----:B------:R-:W-:-:S03]  /*03c0*/  FMUL R16, R17, R17 ;  /* 0x0000001111107220 */ /* 0x000fc60000400000 */
[----:B------:R-:W0:Y:S01]  /*03d0*/  MUFU.RSQ R20, R28 ;  /* 0x0000001c00147308 */ /* 0x000e220000001400 */
[----:B------:R-:W-:Y:S02]  /*03e0*/  FMUL R25, R17, R16 ;  /* 0x0000001011197220 */ /* 0x000fe40000400000 */
[----:B------:R-:W1:Y:S03]  /*03f0*/  LDS.128 R16, [UR5+-0x3e0] ;  /* 0xfffc2005ff107984 */ /* 0x000e660008000c00 */
[----:B------:R-:W-:Y:S01]  /*0400*/  FSETP.GEU.AND P2, PT, |R25|, 1.175494350822287508e-38, PT ;  /* 0x008000001900780b */ /* 0x000fe20003f4e200 */
[----:B0-----:R-:W-:-:S12]  /*0410*/  @!P1 FMUL R20, R20, 4096 ;  /* 0x4580000014149820 */ /* 0x001fd80000400000 */
[----:B------:R-:W-:Y:S01]  /*0420*/  @!P2 FMUL R25, R25, 16777216 ;  /* 0x4b8000001919a820 */ /* 0x000fe20000400000 */
[----:B------:R-:W-:Y:S02]  /*0430*/  FMUL R27, R23, R20 ;  /* 0x00000014171b7220 */ /* 0x000fe40000400000 */
[----:B------:R-:W0:Y:S02]  /*0440*/  LDS.128 R20, [UR5+-0x3d0] ;  /* 0xfffc3005ff147984 */ /* 0x000e240008000c00 */
[-C--:B------:R-:W-:Y:S01]  /*0450*/  FFMA R29, R29, R27.reuse, R8 ;  /* 0x0000001b1d1d7223 */ /* 0x080fe20000000008 */
[-C--:B------:R-:W-:Y:S01]  /*0460*/  FFMA R26, R26, R27.reuse, R9 ;  /* 0x0000001b1a1a7223 */ /* 0x080fe20000000009 */
[----:B------:R-:W2:Y:S01]  /*0470*/  MUFU.RSQ R8, R25 ;  /* 0x0000001900087308 */ /* 0x000ea20000001400 */
[----:B------:R-:W-:Y:S01]  /*0480*/  FFMA R27, R11, R27, R10 ;  /* 0x0000001b0b1b7223 */ /* 0x000fe2000000000a */
[----:B-1----:R-:W-:Y:S01]  /*0490*/  FADD R10, -R12, R16 ;  /* 0x000000100c0a7221 */ /* 0x002fe20000000100 */
[----:B--2---:R-:W-:-:S04]  /*04a0*/  @!P2 FMUL R8, R8, 4096 ;  /* 0x458000000808a820 */ /* 0x004fc80000400000 */
[----:B------:R-:W-:Y:S01]  /*04b0*/  FMUL R7, R7, R8 ;  /* 0x0000000807077220 */ /* 0x000fe20000400000 */
[----:B------:R-:W-:Y:S01]  /*04c0*/  FADD R8, -R13, R17 ;  /* 0x000000110d087221 */ /* 0x000fe20000000100 */
[----:B------:R-:W-:Y:S02]  /*04d0*/  FADD R17, -R14, R18 ;  /* 0x000000120e117221 */ /* 0x000fe40000000100 */
[-C--:B------:R-:W-:Y:S01]  /*04e0*/  FFMA R9, R4, R7.reuse, R29 ;  /* 0x0000000704097223 */ /* 0x080fe2000000001d */
[-C--:B------:R-:W-:Y:S01]  /*04f0*/  FFMA R11, R5, R7.reuse, R26 ;  /* 0x00000007050b7223 */ /* 0x080fe2000000001a */
[----:B------:R-:W-:Y:S01]  /*0500*/  FFMA R16, R6, R7, R27 ;  /* 0x0000000706107223 */ /* 0x000fe2000000001b */
[----:B------:R-:W-:Y:S01]  /*0510*/  FMUL R29, R8, R8 ;  /* 0x00000008081d7220 */ /* 0x000fe20000400000 */
[----:B------:R-:W1:Y:S03]  /*0520*/  LDS.128 R4, [UR5+-0x3c0] ;  /* 0xfffc4005ff047984 */ /* 0x000e660008000c00 */
[----:B------:R-:W-:Y:S01]  /*0530*/  FFMA R18, R10, R10, R29 ;  /* 0x0000000a0a127223 */ /* 0x000fe2000000001d */
[----:B0-----:R-:W-:-:S03]  /*0540*/  FADD R21, -R13, R21 ;  /* 0x000000150d157221 */ /* 0x001fc60000000100 */
[----:B------:R-:W-:Y:S01]  /*0550*/  FFMA R18, R17, R17, R18 ;  /* 0x0000001111127223 */ /* 0x000fe20000000012 */
[----:B------:R-:W-:Y:S01]  /*0560*/  FADD R20, -R12, R20 ;  /* 0x000000140c147221 */ /* 0x000fe20000000100 */
[----:B------:R-:W-:Y:S01]  /*0570*/  FADD R22, -R14, R22 ;  /* 0x000000160e167221 */ /* 0x000fe20000000100 */
[----:B------:R-:W-:Y:S01]  /*0580*/  FMUL R25, R21, R21 ;  /* 0x0000001515197220 */ /* 0x000fe20000400000 */
[----:B------:R-:W-:-:S03]  /*0590*/  FADD R18, R18, 9.9999997171806853657e-10 ;  /* 0x3089705f12127421 */ /* 0x000fc60000000000 */
[----:B------:R-:W-:Y:S01]  /*05a0*/  FFMA R27, R20, R20, R25 ;  /* 0x00000014141b7223 */ /* 0x000fe20000000019 */
[----:B------:R-:W-:-:S03]  /*05b0*/  FMUL R25, R18, R18 ;  /* 0x0000001212197220 */ /* 0x000fc60000400000 */
[----:B------:R-:W-:Y:S01]  /*05c0*/  FFMA R27, R22, R22, R27 ;  /* 0x00000016161b7223 */ /* 0x000fe2000000001b */
[----:B------:R-:W-:-:S03]  /*05d0*/  FMUL R25, R18, R25 ;  /* 0x0000001912197220 */ /* 0x000fc60000400000 */
[----:B------:R-:W-:Y:S02]  /*05e0*/  FADD R27, R27, 9.9999997171806853657e-10 ;  /* 0x3089705f1b1b7421 */ /* 0x000fe40000000000 */
[----:B------:R-:W-:Y:S02]  /*05f0*/  FSETP.GEU.AND P1, PT, |R25|, 1.175494350822287508e-38, PT ;  /* 0x008000001900780b */ /* 0x000fe40003f2e200 */
[----:B------:R-:W-:-:S04]  /*0600*/  FMUL R18, R27, R27 ;  /* 0x0000001b1b127220 */ /* 0x000fc80000400000 */
[----:B------:R-:W-:-:S05]  /*0610*/  FMUL R27, R27, R18 ;  /* 0x000000121b1b7220 */ /* 0x000fca0000400000 */
[----:B------:R-:W-:Y:S02]  /*0620*/  FSETP.GEU.AND P2, PT, |R27|, 1.175494350822287508e-38, PT ;  /* 0x008000001b00780b */ /* 0x000fe40003f4e200 */
[----:B------:R-:W-:Y:S01]  /*0630*/  @!P1 FMUL R25, R25, 16777216 ;  /* 0x4b80000019199820 */ /* 0x000fe20000400000 */
[----:B-1----:R-:W-:Y:S01]  /*0640*/  FADD R5, -R13, R5 ;  /* 0x000000050d057221 */ /* 0x002fe20000000100 */
[----:B------:R-:W-:Y:S02]  /*0650*/  FADD R4, -R12, R4 ;  /* 0x000000040c047221 */ /* 0x000fe40000000100 */
[----:B------:R-:W0:Y:S01]  /*0660*/  MUFU.RSQ R18, R25 ;  /* 0x0000001900127308 */ /* 0x000e220000001400 */
[----:B------:R-:W-:Y:S01]  /*0670*/  FADD R6, -R14, R6 ;  /* 0x000000060e067221 */ /* 0x000fe20000000100 */
[----:B------:R-:W-:-:S04]  /*0680*/  FMUL R29, R5, R5 ;  /* 0x00000005051d7220 */ /* 0x000fc80000400000 */
[----:B------:R-:W-:Y:S01]  /*0690*/  FFMA R29, R4, R4, R29 ;  /* 0x00000004041d7223 */ /* 0x000fe2000000001d */
[----:B------:R-:W-:-:S03]  /*06a0*/  @!P2 FMUL R27, R27, 16777216 ;  /* 0x4b8000001b1ba820 */ /* 0x000fc60000400000 */
[----:B------:R-:W-:Y:S01]  /*06b0*/  FFMA R29, R6, R6, R29 ;  /* 0x00000006061d7223 */ /* 0x000fe2000000001d */
[----:B------:R-:W1:Y:S03]  /*06c0*/  MUFU.RSQ R28, R27 ;  /* 0x0000001b001c7308 */ /* 0x000e660000001400 */
[----:B------:R-:W-:Y:S01]  /*06d0*/  FADD R29, R29, 9.9999997171806853657e-10 ;  /* 0x3089705f1d1d7421 */ /* 0x000fe20000000000 */
[----:B0-----:R-:W-:-:S03]  /*06e0*/  @!P1 FMUL R18, R18, 4096 ;  /* 0x4580000012129820 */ /* 0x001fc60000400000 */
[----:B------:R-:W-:Y:S01]  /*06f0*/  FMUL R26, R29, R29 ;  /* 0x0000001d1d1a7220 */ /* 0x000fe20000400000 */
[----:B------:R-:W-:-:S03]  /*0700*/  FMUL R19, R19, R18 ;  /* 0x0000001213137220 */ /* 0x000fc60000400000 */
[----:B------:R-:W-:Y:S01]  /*0710*/  FMUL R26, R29, R26 ;  /* 0x0000001a1d1a7220 */ /* 0x000fe20000400000 */
[-C--:B------:R-:W-:Y:S01]  /*0720*/  FFMA R25, R10, R19.reuse, R9 ;  /* 0x000000130a197223 */ /* 0x080fe20000000009 */
[----:B------:R-:W-:-:S03]  /*0730*/  FFMA R18, R8, R19, R11 ;  /* 0x0000001308127223 */ /* 0x000fc6000000000b */
[----:B------:R-:W-:Y:S01]  /*0740*/  FSETP.GEU.AND P1, PT, |R26|, 1.175494350822287508e-38, PT ;  /* 0x008000001a00780b */ /* 0x000fe20003f2e200 */
[----:B------:R-:W0:Y:S01]  /*0750*/  LDS.128 R8, [UR5+-0x3b0] ;  /* 0xfffc5005ff087984 */ /* 0x000e220008000c00 */
[----:B-1----:R-:W-:Y:S01]  /*0760*/  @!P2 FMUL R28, R28, 4096 ;  /* 0x458000001c1ca820 */ /* 0x002fe20000400000 */
[----:B------:R-:W-:-:S03]  /*0770*/  FFMA R27, R17, R19, R16 ;  /* 0x00000013111b7223 */ /* 0x000fc60000000010 */
[----:B------:R-:W-:-:S04]  /*0780*/  FMUL R23, R23, R28 ;  /* 0x0000001c17177220 */ /* 0x000fc80000400000 */
[-C--:B------:R-:W-:Y:S01]  /*0790*/  FFMA R25, R20, R23.reuse, R25 ;  /* 0x0000001714197223 */ /* 0x080fe20000000019 */
[-C--:B------:R-:W-:Y:S01]  /*07a0*/  FFMA R20, R21, R23.reuse, R18 ;  /* 0x0000001715147223 */ /* 0x080fe20000000012 */
[----:B------:R-:W-:Y:S01]  /*07b0*/  FFMA R27, R22, R23, R27 ;  /* 0x00000017161b7223 */ /* 0x000fe2000000001b */
[----:B------:R-:W-:Y:S01]  /*07c0*/  @!P1 FMUL R26, R26, 16777216 ;  /* 0x4b8000001a1a9820 */ /* 0x000fe20000400000 */
[----:B------:R-:W1:Y:S03]  /*07d0*/  LDS.128 R16, [UR5+-0x3a0] ;  /* 0xfffc6005ff107984 */ /* 0x000e660008000c00 */
[----:B------:R-:W2:Y:S02]  /*07e0*/  MUFU.RSQ R28, R26 ;  /* 0x0000001a001c7308 */ /* 0x000ea40000001400 */
[----:B--2---:R-:W-:-:S04]  /*07f0*/  @!P1 FMUL R28, R28, 4096 ;  /* 0x458000001c1c9820 */ /* 0x004fc80000400000 */
[----:B------:R-:W-:Y:S01]  /*0800*/  FMUL R7, R7, R28 ;  /* 0x0000001c07077220 */ /* 0x000fe20000400000 */
[----:B0-----:R-:W-:-:S03]  /*0810*/  FADD R9, -R13, R9 ;  /* 0x000000090d097221 */ /* 0x001fc60000000100 */
[-C--:B------:R-:W-:Y:S01]  /*0820*/  FFMA R22, R4, R7.reuse, R25 ;  /* 0x0000000704167223 */ /* 0x080fe20000000019 */
[----:B------:R-:W-:Y:S01]  /*0830*/  FADD R25, -R12, R8 ;  /* 0x000000080c197221 */ /* 0x000fe20000000100 */
[----:B------:R-:W-:Y:S01]  /*0840*/  FFMA R8, R5, R7, R20 ;  /* 0x0000000705087223 */ /* 0x000fe20000000014 */
[----:B------:R-:W-:Y:S01]  /*0850*/  FMUL R4, R9, R9 ;  /* 0x0000000909047220 */ /* 0x000fe20000400000 */
[----:B------:R-:W-:Y:S01]  /*0860*/  FADD R23, -R14, R10 ;  /* 0x0000000a0e177221 */ /* 0x000fe20000000100 */
[----:B------:R-:W-:Y:S02]  /*0870*/  FFMA R20, R6, R7, R27 ;  /* 0x0000000706147223 */ /* 0x000fe4000000001b */
[----:B------:R-:W-:Y:S02]  /*0880*/  FFMA R10, R25, R25, R4 ;  /* 0x00000019190a7223 */ /* 0x000fe40000000004 */
[----:B------:R-:W0:Y:S02]  /*0890*/  LDS.128 R4, [UR5+-0x390] ;  /* 0xfffc7005ff047984 */ /* 0x000e240008000c00 */
[----:B------:R-:W-:Y:S01]  /*08a0*/  FFMA R10, R23, R23, R10 ;  /* 0x00000017170a7223 */ /* 0x000fe2000000000a */
[----:B-1----:R-:W-:Y:S01]  /*08b0*/  FADD R17, -R13, R17 ;  /* 0x000000110d117221 */ /* 0x002fe20000000100 */
[----:B------:R-:W-:Y:S01]  /*08c0*/  FADD R16, -R12, R16 ;  /* 0x000000100c107221 */ /* 0x000fe20000000100 */
[----:B------:R-:W-:Y:S01]  /*08d0*/  FADD R21, -R14, R18 ;  /* 0x000000120e157221 */ /* 0x000fe20000000100 */
[----:B------:R-:W-:Y:S01]  /*08e0*/  FADD R10, R10, 9.9999997171806853657e-10 ;  /* 0x3089705f0a0a7421 */ /* 0x000fe20000000000 */
[----:B------:R-:W-:-:S04]  /*08f0*/  FMUL R27, R17, R17 ;  /* 0x00000011111b7220 */ /* 0x000fc80000400000 */
        /* <DEDUP_REMOVED lines=9> */
[----:B------:R-:W-:-:S04]  /*0990*/  @!P1 FMUL R26, R26, 16777216 ;  /* 0x4b8000001a1a9820 */ /* 0x000fc80000400000 */
[----:B------:R-:W1:Y:S01]  /*09a0*/  MUFU.RSQ R18, R26 ;  /* 0x0000001a00127308 */ /* 0x000e620000001400 */
[----:B0-----:R-:W-:Y:S01]  /*09b0*/  FADD R5, -R13, R5 ;  /* 0x000000050d057221 */ /* 0x001fe20000000100 */
[----:B------:R-:W-:Y:S01]  /*09c0*/  FADD R4, -R12, R4 ;  /* 0x000000040c047221 */ /* 0x000fe20000000100 */
[----:B------:R-:W-:Y:S02]  /*09d0*/  FADD R6, -R14, R6 ;  /* 0x000000060e067221 */ /* 0x000fe40000000100 */
[----:B------:R-:W-:Y:S02]  /*09e0*/  FMUL R27, R5, R5 ;  /* 0x00000005051b7220 */ /* 0x000fe40000400000 */
[----:B------:R-:W-:Y:S02]  /*09f0*/  @!P2 FMUL R10, R10, 16777216 ;  /* 0x4b8000000a0aa820 */ /* 0x000fe40000400000 */
[----:B------:R-:W-:Y:S02]  /*0a00*/  FFMA R29, R4, R4, R27 ;  /* 0x00000004041d7223 */ /* 0x000fe4000000001b */
[----:B------:R0:W2:Y:S02]  /*0a10*/  MUFU.RSQ R27, R10 ;  /* 0x0000000a001b7308 */ /* 0x0000a40000001400 */
[----:B------:R-:W-:Y:S01]  /*0a20*/  FFMA R29, R6, R6, R29 ;  /* 0x00000006061d7223 */ /* 0x000fe2000000001d */
[----:B-1----:R-:W-:-:S03]  /*0a30*/  @!P1 FMUL R18, R18, 4096 ;  /* 0x4580000012129820 */ /* 0x002fc60000400000 */
[----:B------:R-:W-:Y:S01]  /*0a40*/  FADD R29, R29, 9.9999997171806853657e-10 ;  /* 0x3089705f1d1d7421 */ /* 0x000fe20000000000 */
[----:B------:R-:W-:-:S03]  /*0a50*/  FMUL R18, R11, R18 ;  /* 0x000000120b127220 */ /* 0x000fc60000400000 */
[----:B------:R-:W-:Y:S01]  /*0a60*/  FMUL R26, R29, R29 ;  /* 0x0000001d1d1a7220 */ /* 0x000fe20000400000 */
[----:B------:R-:W-:-:S03]  /*0a70*/  FFMA R28, R9, R18, R8 ;  /* 0x00000012091c7223 */ /* 0x000fc60000000008 */
[----:B------:R-:W-:Y:S01]  /*0a80*/  FMUL R26, R29, R26 ;  /* 0x0000001a1d1a7220 */ /* 0x000fe20000400000 */
[----:B0-----:R-:W0:Y:S01]  /*0a90*/  LDS.128 R8, [UR5+-0x380] ;  /* 0xfffc8005ff087984 */ /* 0x001e220008000c00 */
[-C--:B------:R-:W-:Y:S01]  /*0aa0*/  FFMA R25, R25, R18.reuse, R22 ;  /* 0x0000001219197223 */ /* 0x080fe20000000016 */
[----:B--2---:R-:W-:Y:S01]  /*0ab0*/  @!P2 FMUL R27, R27, 4096 ;  /* 0x458000001b1ba820 */ /* 0x004fe20000400000 */
[----:B------:R-:W-:Y:S01]  /*0ac0*/  FFMA R20, R23, R18, R20 ;  /* 0x0000001217147223 */ /* 0x000fe20000000014 */
[----:B------:R-:W-:Y:S02]  /*0ad0*/  FSETP.GEU.AND P1, PT, |R26|, 1.175494350822287508e-38, PT ;  /* 0x008000001a00780b */ /* 0x000fe40003f2e200 */
[----:B------:R-:W-:-:S04]  /*0ae0*/  FMUL R22, R19, R27 ;  /* 0x0000001b13167220 */ /* 0x000fc80000400000 */
[-C--:B------:R-:W-:Y:S01]  /*0af0*/  FFMA R25, R16, R22.reuse, R25 ;  /* 0x0000001610197223 */ /* 0x080fe20000000019 */
[-C--:B------:R-:W-:Y:S01]  /*0b00*/  FFMA R28, R17, R22.reuse, R28 ;  /* 0x00000016111c7223 */ /* 0x080fe2000000001c */
[----:B------:R-:W-:Y:S01]  /*0b10*/  FFMA R21, R21, R22, R20 ;  /* 0x0000001615157223 */ /* 0x000fe20000000014 */
[----:B------:R-:W1:Y:S04]  /*0b20*/  LDS.128 R16, [UR5+-0x370] ;  /* 0xfffc9005ff107984 */ /* 0x000e680008000c00 */
[----:B------:R-:W-:-:S04]  /*0b30*/  @!P1 FMUL R26, R26, 16777216 ;  /* 0x4b8000001a1a9820 */ /* 0x000fc80000400000 */
[----:B------:R-:W2:Y:S02]  /*0b40*/  MUFU.RSQ R23, R26 ;  /* 0x0000001a00177308 */ /* 0x000ea40000001400 */
[----:B--2---:R-:W-:Y:S01]  /*0b50*/  @!P1 FMUL R23, R23, 4096 ;  /* 0x4580000017179820 */ /* 0x004fe20000400000 */
[----:B0-----:R-:W-:-:S03]  /*0b60*/  FADD R9, -R13, R9 ;  /* 0x000000090d097221 */ /* 0x001fc60000000100 */
[----:B------:R-:W-:Y:S01]  /*0b70*/  FMUL R7, R7, R23 ;  /* 0x0000001707077220 */ /* 0x000fe20000400000 */
[----:B------:R-:W-:-:S03]  /*0b80*/  FADD R23, -R14, R10 ;  /* 0x0000000a0e177221 */ /* 0x000fc60000000100 */
[----:B------:R-:W-:Y:S01]  /*0b90*/  FFMA R22, R4, R7, R25 ;  /* 0x0000000704167223 */ /* 0x000fe20000000019 */
[----:B------:R-:W-:Y:S01]  /*0ba0*/  FMUL R4, R9, R9 ;  /* 0x0000000909047220 */ /* 0x000fe20000400000 */
[----:B------:R-:W-:Y:S01]  /*0bb0*/  FADD R25, -R12, R8 ;  /* 0x000000080c197221 */ /* 0x000fe20000000100 */
[-C--:B------:R-:W-:Y:S01]  /*0bc0*/  FFMA R8, R5, R7.reuse, R28 ;  /* 0x0000000705087223 */ /* 0x080fe2000000001c */
[----:B------:R-:W-:Y:S02]  /*0bd0*/  FFMA R20, R6, R7, R21 ;  /* 0x0000000706147223 */ /* 0x000fe40000000015 */
[----:B------:R-:W-:Y:S01]  /*0be0*/  FFMA R10, R25, R25, R4 ;  /* 0x00000019190a7223 */ /* 0x000fe20000000004 */
[----:B-1----:R-:W-:Y:S01]  /*0bf0*/  FADD R17, -R13, R17 ;  /* 0x000000110d117221 */ /* 0x002fe20000000100 */
[----:B------:R-:W0:Y:S01]  /*0c00*/  LDS.128 R4, [UR5+-0x360] ;  /* 0xfffca005ff047984 */ /* 0x000e220008000c00 */
[----:B------:R-:W-:Y:S01]  /*0c10*/  FADD R16, -R12, R16 ;  /* 0x000000100c107221 */ /* 0x000fe20000000100 */
[----:B------:R-:W-:Y:S01]  /*0c20*/  FFMA R10, R23, R23, R10 ;  /* 0x00000017170a7223 */ /* 0x000fe2000000000a */
[----:B------:R-:W-:Y:S01]  /*0c30*/  FMUL R27, R17, R17 ;  /* 0x00000011111b7220 */ /* 0x000fe20000400000 */
[----:B------:R-:W-:-:S02]  /*0c40*/  FADD R21, -R14, R18 ;  /* 0x000000120e157221 */ /* 0x000fc40000000100 */
[----:B------:R-:W-:Y:S01]  /*0c50*/  FADD R10, R10, 9.9999997171806853657e-10 ;  /* 0x3089705f0a0a7421 */ /* 0x000fe20000000000 */
[----:B------:R-:W-:-:S03]  /*0c60*/  FFMA R18, R16, R16, R27 ;  /* 0x0000001010127223 */ /* 0x000fc6000000001b */
[----:B------:R-:W-:Y:S01]  /*0c70*/  FMUL R27, R10, R10 ;  /* 0x0000000a0a1b7220 */ /* 0x000fe20000400000 */
[----:B------:R-:W-:-:S03]  /*0c80*/  FFMA R18, R21, R21, R18 ;  /* 0x0000001515127223 */ /* 0x000fc60000000012 */
[----:B------:R-:W-:Y:S01]  /*0c90*/  FMUL R26, R10, R27 ;  /* 0x0000001b0a1a7220 */ /* 0x000fe20000400000 */
[----:B------:R-:W-:-:S04]  /*0ca0*/  FADD R18, R18, 9.9999997171806853657e-10 ;  /* 0x3089705f12127421 */ /* 0x000fc80000000000 */
[----:B------:R-:W-:Y:S01]  /*0cb0*/  FSETP.GEU.AND P1, PT, |R26|, 1.175494350822287508e-38, PT ;  /* 0x008000001a00780b */ /* 0x000fe20003f2e200 */
[----:B------:R-:W-:-:S04]  /*0cc0*/  FMUL R27, R18, R18 ;  /* 0x00000012121b7220 */ /* 0x000fc80000400000 */
[----:B------:R-:W-:-:S05]  /*0cd0*/  FMUL R10, R18, R27 ;  /* 0x0000001b120a7220 */ /* 0x000fca0000400000 */
[----:B------:R-:W-:-:S03]  /*0ce0*/  FSETP.GEU.AND P2, PT, |R10|, 1.175494350822287508e-38, PT ;  /* 0x008000000a00780b */ /* 0x000fc60003f4e200 */
[----:B------:R-:W-:-:S04]  /*0cf0*/  @!P1 FMUL R26, R26, 16777216 ;  /* 0x4b8000001a1a9820 */ /* 0x000fc80000400000 */
[----:B------:R-:W1:Y:S01]  /*0d00*/  MUFU.RSQ R18, R26 ;  /* 0x0000001a00127308 */ /* 0x000e620000001400 */
[----:B0-----:R-:W-:Y:S01]  /*0d10*/  FADD R5, -R13, R5 ;  /* 0x000000050d057221 */ /* 0x001fe20000000100 */
[----:B------:R-:W-:Y:S01]  /*0d20*/  FADD R4, -R12, R4 ;  /* 0x000000040c047221 */ /* 0x000fe20000000100 */
[----:B------:R-:W-:-:S03]  /*0d30*/  FADD R6, -R14, R6 ;  /* 0x000000060e067221 */ /* 0x000fc60000000100 */
[----:B------:R-:W-:Y:S01]  /*0d40*/  @!P2 FMUL R10, R10, 16777216 ;  /* 0x4b8000000a0aa820 */ /* 0x000fe20000400000 */
[----:B------:R-:W-:-:S04]  /*0d50*/  FMUL R27, R5, R5 ;  /* 0x00000005051b7220 */ /* 0x000fc80000400000 */
[----:B------:R-:W-:Y:S02]  /*0d60*/  FFMA R29, R4, R4, R27 ;  /* 0x00000004041d7223 */ /* 0x000fe4000000001b */
[----:B------:R0:W2:Y:S02]  /*0d70*/  MUFU.RSQ R27, R10 ;  /* 0x0000000a001b7308 */ /* 0x0000a40000001400 */
[----:B------:R-:W-:Y:S01]  /*0d80*/  FFMA R29, R6, R6, R29 ;  /* 0x00000006061d7223 */ /* 0x000fe2000000001d */
[----:B-1----:R-:W-:-:S03]  /*0d90*/  @!P1 FMUL R18, R18, 4096 ;  /* 0x4580000012129820 */ /* 0x002fc60000400000 */
[----:B------:R-:W-:Y:S01]  /*0da0*/  FADD R29, R29, 9.9999997171806853657e-10 ;  /* 0x3089705f1d1d7421 */ /* 0x000fe20000000000 */
[----:B------:R-:W-:-:S03]  /*0db0*/  FMUL R18, R11, R18 ;  /* 0x000000120b127220 */ /* 0x000fc60000400000 */
[----:B------:R-:W-:Y:S01]  /*0dc0*/  FMUL R26, R29, R29 ;  /* 0x0000001d1d1a7220 */ /* 0x000fe20000400000 */
[-C--:B------:R-:W-:Y:S01]  /*0dd0*/  FFMA R28, R9, R18.reuse, R8 ;  /* 0x00000012091c7223 */ /* 0x080fe20000000008 */
[----:B------:R-:W-:Y:S01]  /*0de0*/  FFMA R25, R25, R18, R22 ;  /* 0x0000001219197223 */ /* 0x000fe20000000016 */
[----:B0-----:R-:W0:Y:S01]  /*0df0*/  LDS.128 R8, [UR5+-0x350] ;  /* 0xfffcb005ff087984 */ /* 0x001e220008000c00 */
[----:B------:R-:W-:Y:S01]  /*0e00*/  FMUL R26, R29, R26 ;  /* 0x0000001a1d1a7220 */ /* 0x000fe20000400000 */
[----:B------:R-:W-:Y:S01]  /*0e10*/  FFMA R20, R23, R18, R20 ;  /* 0x0000001217147223 */ /* 0x000fe20000000014 */
[----:B--2---:R-:W-:-:S03]  /*0e20*/  @!P2 FMUL R27, R27, 4096 ;  /* 0x458000001b1ba820 */ /* 0x004fc60000400000 */
[----:B------:R-:W-:Y:S01]  /*0e30*/  FSETP.GEU.AND P1, PT, |R26|, 1.175494350822287508e-38, PT ;  /* 0x008000001a00780b */ /* 0x000fe20003f2e200 */
[----:B------:R-:W-:-:S04]  /*0e40*/  FMUL R22, R19, R27 ;  /* 0x0000001b13167220 */ /* 0x000fc80000400000 */
[-C--:B------:R-:W-:Y:S01]  /*0e50*/  FFMA R25, R16, R22.reuse, R25 ;  /* 0x0000001610197223 */ /* 0x080fe20000000019 */
[-C--:B------:R-:W-:Y:S01]  /*0e60*/  FFMA R28, R17, R22.reuse, R28 ;  /* 0x00000016111c7223 */ /* 0x080fe2000000001c */
[----:B------:R-:W-:Y:S01]  /*0e70*/  FFMA R21, R21, R22, R20 ;  /* 0x0000001615157223 */ /* 0x000fe20000000014 */
[----:B------:R-:W1:Y:S05]  /*0e80*/  LDS.128 R16, [UR5+-0x340] ;  /* 0xfffcc005ff107984 */ /* 0x000e6a0008000c00 */
        /* <DEDUP_REMOVED lines=931> */
[----:B------:R-:W0:Y:S01]  /*48c0*/  LDS.128 R4, [UR5] ;  /* 0x00000005ff047984 */ /* 0x000e220008000c00 */
        /* <DEDUP_REMOVED lines=30> */
[----:B0-----:R-:W0:Y:S01]  /*4ab0*/  LDS.128 R8, [UR5+0x10] ;  /* 0x00001005ff087984 */ /* 0x001e220008000c00 */
        /* <DEDUP_REMOVED lines=8> */
[----:B------:R-:W1:Y:S05]  /*4b40*/  LDS.128 R16, [UR5+0x20] ;  /* 0x00002005ff107984 */ /* 0x000e6a0008000c00 */
        /* <DEDUP_REMOVED lines=13> */
[----:B------:R-:W0:Y:S01]  /*4c20*/  LDS.128 R4, [UR5+0x30] ;  /* 0x00003005ff047984 */ /* 0x000e220008000c00 */
        /* <DEDUP_REMOVED lines=1015> */
[----:B0-----:R-:W-:Y:S01]  /*8ba0*/  FADD R22, -R13, R9 ;  /* 0x000000090d167221 */ /* 0x001fe20000000100 */
[----:B------:R-:W-:Y:S02]  /*8bb0*/  FADD R8, -R12, R8 ;  /* 0x000000080c087221 */ /* 0x000fe40000000100 */
[----:B------:R-:W-:Y:S01]  /*8bc0*/  FMUL R7, R7, R23 ;  /* 0x0000001707077220 */ /* 0x000fe20000400000 */
[----:B------:R-:W-:Y:S01]  /*8bd0*/  FMUL R27, R22, R22 ;  /* 0x00000016161b7220 */ /* 0x000fe20000400000 */
[----:B------:R-:W-:Y:S02]  /*8be0*/  FADD R23, -R14, R10 ;  /* 0x0000000a0e177221 */ /* 0x000fe40000000100 */
[-C--:B------:R-:W-:Y:S01]  /*8bf0*/  FFMA R9, R4, R7.reuse, R25 ;  /* 0x0000000704097223 */ /* 0x080fe20000000019 */
[-C--:B------:R-:W-:Y:S01]  /*8c00*/  FFMA R25, R5, R7.reuse, R28 ;  /* 0x0000000705197223 */ /* 0x080fe2000000001c */
[----:B------:R-:W-:Y:S01]  /*8c10*/  FFMA R20, R6, R7, R21 ;  /* 0x0000000706147223 */ /* 0x000fe20000000015 */
[----:B------:R-:W-:Y:S01]  /*8c20*/  FFMA R10, R8, R8, R27 ;  /* 0x00000008080a7223 */ /* 0x000fe2000000001b */
[----:B------:R-:W0:Y:S01]  /*8c30*/  LDS.128 R4, [UR5+0x3c0] ;  /* 0x0003c005ff047984 */ /* 0x000e220008000c00 */
[----:B-1----:R-:W-:-:S02]  /*8c40*/  FADD R17, -R13, R17 ;  /* 0x000000110d117221 */ /* 0x002fc40000000100 */
        /* <DEDUP_REMOVED lines=30> */
[----:B0-----:R-:W0:Y:S01]  /*8e30*/  LDS.128 R8, [UR5+0x3d0] ;  /* 0x0003d005ff087984 */ /* 0x001e220008000c00 */
[----:B--2---:R-:W-:Y:S01]  /*8e40*/  @!P2 FMUL R28, R28, 4096 ;  /* 0x458000001c1ca820 */ /* 0x004fe20000400000 */
[-C--:B------:R-:W-:Y:S01]  /*8e50*/  FFMA R25, R22, R18.reuse, R25 ;  /* 0x0000001216197223 */ /* 0x080fe20000000019 */
[----:B------:R-:W-:Y:S01]  /*8e60*/  FFMA R20, R23, R18, R20 ;  /* 0x0000001217147223 */ /* 0x000fe20000000014 */
        /* <DEDUP_REMOVED lines=11> */
[----:B------:R-:W-:-:S04]  /*8f20*/  FMUL R22, R7, R28 ;  /* 0x0000001c07167220 */ /* 0x000fc80000400000 */
[-C--:B------:R-:W-:Y:S01]  /*8f30*/  FFMA R20, R4, R22.reuse, R27 ;  /* 0x0000001604147223 */ /* 0x080fe2000000001b */
[----:B------:R-:W-:Y:S01]  /*8f40*/  FMUL R4, R9, R9 ;  /* 0x0000000909047220 */ /* 0x000fe20000400000 */
[-C--:B------:R-:W-:Y:S01]  /*8f50*/  FFMA R8, R5, R22.reuse, R25 ;  /* 0x0000001605087223 */ /* 0x080fe20000000019 */
[----:B------:R-:W-:Y:S01]  /*8f60*/  FFMA R22, R6, R22, R23 ;  /* 0x0000001606167223 */ /* 0x000fe20000000017 */
[----:B------:R-:W-:Y:S01]  /*8f70*/  FADD R23, -R14, R10 ;  /* 0x0000000a0e177221 */ /* 0x000fe20000000100 */
[----:B------:R-:W-:Y:S01]  /*8f80*/  FFMA R10, R21, R21, R4 ;  /* 0x00000015150a7223 */ /* 0x000fe20000000004 */
[----:B-1----:R-:W-:Y:S01]  /*8f90*/  FADD R17, -R13, R17 ;  /* 0x000000110d117221 */ /* 0x002fe20000000100 */
[----:B------:R-:W0:Y:S01]  /*8fa0*/  LDS.128 R4, [UR5+0x3f0] ;  /* 0x0003f005ff047984 */ /* 0x000e220008000c00 */
[----:B------:R-:W-:Y:S01]  /*8fb0*/  FADD R16, -R12, R16 ;  /* 0x000000100c107221 */ /* 0x000fe20000000100 */
[----:B------:R-:W-:Y:S01]  /*8fc0*/  FFMA R10, R23, R23, R10 ;  /* 0x00000017170a7223 */ /* 0x000fe2000000000a */
[----:B------:R-:W-:Y:S01]  /*8fd0*/  FADD R18, -R14, R18 ;  /* 0x000000120e127221 */ /* 0x000fe20000000100 */
[----:B------:R-:W-:-:S02]  /*8fe0*/  UIADD3 UR5, UPT, UPT, UR5, 0x800, URZ ;  /* 0x0000080005057890 */ /* 0x000fc4000fffe0ff */
        /* <DEDUP_REMOVED lines=10> */
[----:B------:R-:W1:Y:S01]  /*9090*/  MUFU.RSQ R26, R10 ;  /* 0x0000000a001a7308 */ /* 0x000e620000001400 */
[----:B------:R-:W-:Y:S01]  /*90a0*/  FMUL R25, R25, R28 ;  /* 0x0000001c19197220 */ /* 0x000fe20000400000 */
[----:B0-----:R-:W-:Y:S01]  /*90b0*/  FADD R5, -R13, R5 ;  /* 0x000000050d057221 */ /* 0x001fe20000000100 */
[----:B------:R-:W-:Y:S01]  /*90c0*/  FADD R4, -R12, R4 ;  /* 0x000000040c047221 */ /* 0x000fe20000000100 */
[----:B------:R-:W-:Y:S02]  /*90d0*/  FADD R6, -R14, R6 ;  /* 0x000000060e067221 */ /* 0x000fe40000000100 */
[----:B------:R-:W-:-:S04]  /*90e0*/  FMUL R27, R5, R5 ;  /* 0x00000005051b7220 */ /* 0x000fc80000400000 */
[----:B------:R-:W-:-:S04]  /*90f0*/  FFMA R27, R4, R4, R27 ;  /* 0x00000004041b7223 */ /* 0x000fc8000000001b */
[----:B------:R-:W-:Y:S01]  /*9100*/  FFMA R27, R6, R6, R27 ;  /* 0x00000006061b7223 */ /* 0x000fe2000000001b */
[----:B-1----:R-:W-:Y:S01]  /*9110*/  @!P1 FMUL R26, R26, 4096 ;  /* 0x458000001a1a9820 */ /* 0x002fe20000400000 */
[----:B------:R-:W-:Y:S02]  /*9120*/  FSETP.GEU.AND P1, PT, |R25|, 1.175494350822287508e-38, PT ;  /* 0x008000001900780b */ /* 0x000fe40003f2e200 */
[----:B------:R-:W-:Y:S01]  /*9130*/  FADD R27, R27, 9.9999997171806853657e-10 ;  /* 0x3089705f1b1b7421 */ /* 0x000fe20000000000 */
[----:B------:R-:W-:-:S03]  /*9140*/  FMUL R11, R11, R26 ;  /* 0x0000001a0b0b7220 */ /* 0x000fc60000400000 */
[----:B------:R-:W-:Y:S01]  /*9150*/  FMUL R10, R27, R27 ;  /* 0x0000001b1b0a7220 */ /* 0x000fe20000400000 */
[-C--:B------:R-:W-:Y:S01]  /*9160*/  FFMA R21, R21, R11.reuse, R20 ;  /* 0x0000000b15157223 */ /* 0x080fe20000000014 */
[-C--:B------:R-:W-:Y:S01]  /*9170*/  FFMA R8, R9, R11.reuse, R8 ;  /* 0x0000000b09087223 */ /* 0x080fe20000000008 */
[----:B------:R-:W-:Y:S01]  /*9180*/  FFMA R11, R23, R11, R22 ;  /* 0x0000000b170b7223 */ /* 0x000fe20000000016 */
[----:B------:R-:W-:-:S03]  /*9190*/  FMUL R27, R27, R10 ;  /* 0x0000000a1b1b7220 */ /* 0x000fc60000400000 */
[----:B------:R-:W-:Y:S02]  /*91a0*/  @!P1 FMUL R25, R25, 16777216 ;  /* 0x4b80000019199820 */ /* 0x000fe40000400000 */
[C---:B------:R-:W-:Y:S02]  /*91b0*/  FSETP.GEU.AND P2, PT, |R27|.reuse, 1.175494350822287508e-38, PT ;  /* 0x008000001b00780b */ /* 0x040fe40003f4e200 */
[----:B------:R-:W0:Y:S11]  /*91c0*/  MUFU.RSQ R26, R25 ;  /* 0x00000019001a7308 */ /* 0x000e360000001400 */
[----:B------:R-:W-:-:S04]  /*91d0*/  @!P2 FMUL R27, R27, 16777216 ;  /* 0x4b8000001b1ba820 */ /* 0x000fc80000400000 */
[----:B------:R-:W1:Y:S01]  /*91e0*/  MUFU.RSQ R10, R27 ;  /* 0x0000001b000a7308 */ /* 0x000e620000001400 */
[----:B0-----:R-:W-:-:S04]  /*91f0*/  @!P1 FMUL R26, R26, 4096 ;  /* 0x458000001a1a9820 */ /* 0x001fc80000400000 */
[----:B------:R-:W-:-:S04]  /*9200*/  FMUL R19, R19, R26 ;  /* 0x0000001a13137220 */ /* 0x000fc80000400000 */
[-C--:B------:R-:W-:Y:S01]  /*9210*/  FFMA R21, R16, R19.reuse, R21 ;  /* 0x0000001310157223 */ /* 0x080fe20000000015 */
[-C--:B------:R-:W-:Y:S01]  /*9220*/  FFMA R16, R17, R19.reuse, R8 ;  /* 0x0000001311107223 */ /* 0x080fe20000000008 */
[----:B------:R-:W-:Y:S01]  /*9230*/  FFMA R11, R18, R19, R11 ;  /* 0x00000013120b7223 */ /* 0x000fe2000000000b */
[----:B-1----:R-:W-:-:S04]  /*9240*/  @!P2 FMUL R10, R10, 4096 ;  /* 0x458000000a0aa820 */ /* 0x002fc80000400000 */
[----:B------:R-:W-:-:S04]  /*9250*/  FMUL R7, R7, R10 ;  /* 0x0000000a07077220 */ /* 0x000fc80000400000 */
[-C--:B------:R-:W-:Y:S01]  /*9260*/  FFMA R8, R4, R7.reuse, R21 ;  /* 0x0000000704087223 */ /* 0x080fe20000000015 */
[-C--:B------:R-:W-:Y:S01]  /*9270*/  FFMA R9, R5, R7.reuse, R16 ;  /* 0x0000000705097223 */ /* 0x080fe20000000010 */
[----:B------:R-:W-:Y:S01]  /*9280*/  FFMA R10, R6, R7, R11 ;  /* 0x00000007060a7223 */ /* 0x000fe2000000000b */
[----:B------:R-:W-:Y:S06]  /*9290*/  BRA.U UP0, `(.L_x_109) ;  /* 0xffffff6d00f07547 */ /* 0x000fec000b83ffff */
[----:B------:R-:W-:-:S05]  /*92a0*/  UMOV UR4, UR7 ;  /* 0x0000000700047c82 */ /* 0x000fca0008000000 */
.L_x_108:
[----:B------:R-:W-:-:S09]  /*92b0*/  UISETP.NE.AND UP0, UPT, UR9, URZ, UPT ;  /* 0x000000ff0900728c */ /* 0x000fd2000bf05270 */
[----:B------:R-:W-:Y:S05]  /*92c0*/  BRA.U !UP0, `(.L_x_110) ;  /* 0x0000000108607547 */ /* 0x000fea000b800000 */
[----:B------:R-:W-:-:S05]  /*92d0*/  UMOV UR5, URZ ;  /* 0x000000ff00057c82 */ /* 0x000fca0008000000 */
.L_x_111:
[----:B------:R-:W-:Y:S02]  /*92e0*/  ULEA UR10, UR4, UR6, 0x4 ;  /* 0x00000006040a7291 */ /* 0x000fe4000f8e20ff */
[----:B------:R-:W-:Y:S02]  /*92f0*/  UIADD3 UR5, UPT, UPT, UR5, 0x1, URZ ;  /* 0x0000000105057890 */ /* 0x000fe4000fffe0ff */
[----:B------:R-:W-:Y:S02]  /*9300*/  UIADD3 UR4, UPT, UPT, UR4, 0x1, URZ ;  /* 0x0000000104047890 */ /* 0x000fe4000fffe0ff */
[----:B------:R-:W-:-:S03]  /*9310*/  UISETP.NE.AND UP0, UPT, UR5, UR9, UPT ;  /* 0x000000090500728c */ /* 0x000fc6000bf05270 */
[----:B0-----:R-:W0:Y:S02]  /*9320*/  LDS.128 R4, [UR10] ;  /* 0x0000000aff047984 */ /* 0x001e240008000c00 */
[----:B0-----:R-:W-:Y:S01]  /*9330*/  FADD R16, -R13, R5 ;  /* 0x000000050d107221 */ /* 0x001fe20000000100 */
[----:B------:R-:W-:Y:S01]  /*9340*/  FADD R5, -R12, R4 ;  /* 0x000000040c057221 */ /* 0x000fe20000000100 */
[----:B------:R-:W-:Y:S02]  /*9350*/  FADD R11, -R14, R6 ;  /* 0x000000060e0b7221 */ /* 0x000fe40000000100 */
[----:B------:R-:W-:-:S04]  /*9360*/  FMUL R4, R16, R16 ;  /* 0x0000001010047220 */ /* 0x000fc80000400000 */
[----:B------:R-:W-:-:S04]  /*9370*/  FFMA R4, R5, R5, R4 ;  /* 0x0000000505047223 */ /* 0x000fc80000000004 */
[----:B------:R-:W-:-:S04]  /*9380*/  FFMA R4, R11, R11, R4 ;  /* 0x0000000b0b047223 */ /* 0x000fc80000000004 */
[----:B------:R-:W-:-:S04]  /*9390*/  FADD R4, R4, 9.9999997171806853657e-10 ;  /* 0x3089705f04047421 */ /* 0x000fc80000000000 */
[----:B------:R-:W-:-:S04]  /*93a0*/  FMUL R17, R4, R4 ;  /* 0x0000000404117220 */ /* 0x000fc80000400000 */
[----:B------:R-:W-:-:S05]  /*93b0*/  FMUL R4, R4, R17 ;  /* 0x0000001104047220 */ /* 0x000fca0000400000 */
[----:B------:R-:W-:-:S13]  /*93c0*/  FSETP.GEU.AND P1, PT, |R4|, 1.175494350822287508e-38, PT ;  /* 0x008000000400780b */ /* 0x000fda0003f2e200 */
[----:B------:R-:W-:-:S04]  /*93d0*/  @!P1 FMUL R4, R4, 16777216 ;  /* 0x4b80000004049820 */ /* 0x000fc80000400000 */
[----:B------:R-:W0:Y:S02]  /*93e0*/  MUFU.RSQ R6, R4 ;  /* 0x0000000400067308 */ /* 0x000e240000001400 */
[----:B0-----:R-:W-:-:S04]  /*93f0*/  @!P1 FMUL R6, R6, 4096 ;  /* 0x4580000006069820 */ /* 0x001fc80000400000 */
[----:B------:R-:W-:-:S04]  /*9400*/  FMUL R7, R7, R6 ;  /* 0x0000000607077220 */ /* 0x000fc80000400000 */
[-C--:B------:R-:W-:Y:S01]  /*9410*/  FFMA R8, R5, R7.reuse, R8 ;  /* 0x0000000705087223 */ /* 0x080fe20000000008 */
[-C--:B------:R-:W-:Y:S01]  /*9420*/  FFMA R9, R16, R7.reuse, R9 ;  /* 0x0000000710097223 */ /* 0x080fe20000000009 */
[----:B------:R-:W-:Y:S01]  /*9430*/  FFMA R10, R11, R7, R10 ;  /* 0x000000070b0a7223 */ /* 0x000fe2000000000a */
[----:B------:R-:W-:Y:S06]  /*9440*/  BRA.U UP0, `(.L_x_111) ;  /* 0xfffffffd00a47547 */ /* 0x000fec000b83ffff */
.L_x_110:
[----:B------:R-:W-:Y:S06]  /*9450*/  BAR.SYNC.DEFER_BLOCKING 0x0 ;  /* 0x0000000000007b1d */ /* 0x000fec0000010000 */
[----:B------:R-:W-:Y:S05]  /*9460*/  @P0 BRA `(.L_x_112) ;  /* 0xffffff6c00480947 */ /* 0x000fea000383ffff */
[----:B------:R-:W1:Y:S01]  /*9470*/  LDC.64 R2, c[0x0][0x388] ;  /* 0x0000e200ff027b82 */ /* 0x000e620000000a00 */
[----:B------:R-:W-:Y:S02]  /*9480*/  HFMA2 R11, -RZ, RZ, 0, 0 ;  /* 0x00000000ff0b7431 */ /* 0x000fe400000001ff */
[----:B-1----:R-:W-:-:S05]  /*9490*/  IMAD.WIDE R2, R0, 0x10, R2 ;  /* 0x0000001000027825 */ /* 0x002fca00078e0202 */
[----:B------:R-:W-:Y:S01]  /*94a0*/  STG.E.128 desc[UR12][R2.64], R8 ;  /* 0x0000000802007986 */ /* 0x000fe2000c101d0c */
[----:B------:R-:W-:Y:S05]  /*94b0*/  EXIT ;  /* 0x000000000000794d */ /* 0x000fea0003800000 */
        .weak           $__internal_2_$__cuda_sm20_div_u16
        .type           $__internal_2_$__cuda_sm20_div_u16,@function
        .size           $__internal_2_$__cuda_sm20_div_u16,(.L_x_116 - $__internal_2_$__cuda_sm20_div_u16)
$__internal_2_$__cuda_sm20_div_u16:
[----:B------:R-:W0:Y:S01]  /*94c0*/  I2F.U16 R3, UR4 ;  /* 0x0000000400037d06 */ /* 0x000e220008101000 */
[----:B------:R-:W-:Y:S01]  /*94d0*/  MOV R4, 0x4b800000 ;  /* 0x4b80000000047802 */ /* 0x000fe20000000f00 */
[----:B------:R-:W-:Y:S01]  /*94e0*/  HFMA2 R5, -RZ, RZ, 0, 0 ;  /* 0x00000000ff057431 */ /* 0x000fe200000001ff */
[C---:B0-----:R-:W-:Y:S02]  /*94f0*/  FSETP.GEU.AND P1, PT, |R3|.reuse, 1.175494350822287508e-38, PT ;  /* 0x008000000300780b */ /* 0x041fe40003f2e200 */
[----:B------:R-:W-:Y:S02]  /*9500*/  FSETP.GT.AND P0, PT, |R3|, 8.50705917302346158658e+37, PT ;  /* 0x7e8000000300780b */ /* 0x000fe40003f04200 */
[----:B------:R-:W-:-:S04]  /*9510*/  FSEL R4, R4, 1, !P1 ;  /* 0x3f80000004047808 */ /* 0x000fc80004800000 */
[----:B------:R-:W-:Y:S02]  /*9520*/  FSEL R4, R4, 0.25, !P0 ;  /* 0x3e80000004047808 */ /* 0x000fe40004000000 */
[----:B------:R-:W-:-:S03]  /*9530*/  ISETP.NE.U32.AND P0, PT, RZ, UR4, PT ;  /* 0x00000004ff007c0c */ /* 0x000fc6000bf05070 */
[----:B------:R-:W-:-:S04]  /*9540*/  FMUL R6, R3, R4 ;  /* 0x0000000403067220 */ /* 0x000fc80000400000 */
[----:B------:R-:W0:Y:S02]  /*9550*/  MUFU.RCP R3, R6 ;  /* 0x0000000600037308 */ /* 0x000e240000001000 */
[----:B0-----:R-:W-:Y:S01]  /*9560*/  FMUL R4, R4, R3 ;  /* 0x0000000304047220 */ /* 0x001fe20000400000 */
[----:B------:R-:W-:-:S04]  /*9570*/  I2FP.F32.U32.RZ R3, 0x41c3 ;  /* 0x000041c300037845 */ /* 0x000fc8000020d000 */
[----:B------:R-:W-:-:S05]  /*9580*/  IADD3 R4, PT, PT, R4, 0x2, RZ ;  /* 0x0000000204047810 */ /* 0x000fca0007ffe0ff */
[----:B------:R-:W-:Y:S01]  /*9590*/  FMUL.RZ R3, R3, R4 ;  /* 0x0000000403037220 */ /* 0x000fe2000040c000 */
[----:B------:R-:W-:-:S05]  /*95a0*/  MOV R4, R8 ;  /* 0x0000000800047202 */ /* 0x000fca0000000f00 */
[----:B------:R-:W0:Y:S02]  /*95b0*/  F2I.U32.TRUNC.NTZ R3, R3 ;  /* 0x0000000300037305 */ /* 0x000e24000020f000 */
[----:B0-----:R-:W-:Y:S02]  /*95c0*/  LOP3.LUT R7, R3, 0xffff, RZ, 0xc0, !PT ;  /* 0x0000ffff03077812 */ /* 0x001fe400078ec0ff */
[----:B------:R-:W-:Y:S01]  /*95d0*/  @!P0 MOV R7, 0xffffffff ;  /* 0xffffffff00078802 */ /* 0x000fe20000000f00 */
[----:B------:R-:W-:Y:S06]  /*95e0*/  RET.REL.NODEC R4 `(_Z16forceCalculationPvS_) ;  /* 0xffffff6804847950 */ /* 0x000fec0003c3ffff */
.L_x_113:
        /* <DEDUP_REMOVED lines=9> */
.L_x_116:


//--------------------- .nv.shared._Z13computeEnergyiP6float4S0_P6float1 --------------------------
	.section	.nv.shared._Z13computeEnergyiP6float4S0_P6float1,"aw",@nobits
	.sectionflags	@""
	.align	16
	.zero		1024


//--------------------- .nv.shared.reserved.0     --------------------------
	.section	.nv.shared.reserved.0,"aw",@nobits
	.weak		__nv_reservedSMEM_offset_0_alias
	.size		__nv_reservedSMEM_offset_0_alias, 0, 64
	.other		__nv_reservedSMEM_offset_0_alias,@"STO_CUDA_RESERVED_SHARED STV_DEFAULT"
__nv_reservedSMEM_offset_0_alias:
	.zero		0
	.zero		64


//--------------------- .nv.shared._Z16updateVelocitiesiP6float4S0_S0_d --------------------------
	.section	.nv.shared._Z16updateVelocitiesiP6float4S0_S0_d,"aw",@nobits
	.sectionflags	@""
	.align	16
	.zero		1024


//--------------------- .nv.shared._Z15updatePositionsiP6float4S0_S0_f --------------------------
	.section	.nv.shared._Z15updatePositionsiP6float4S0_S0_f,"aw",@nobits
	.sectionflags	@""
	.align	16
	.zero		1024


//--------------------- .nv.shared._Z16forceCalculationPvS_ --------------------------
	.section	.nv.shared._Z16forceCalculationPvS_,"aw",@nobits
	.sectionflags	@""
	.align	16
	.zero		1024


//--------------------- .nv.constant0._Z13computeEnergyiP6float4S0_P6float1 --------------------------
	.section	.nv.constant0._Z13computeEnergyiP6float4S0_P6float1,"a",@progbits
	.sectionflags	@""
	.align	4
.nv.constant0._Z13computeEnergyiP6float4S0_P6float1:
	.zero		928


//--------------------- .nv.constant0._Z16updateVelocitiesiP6float4S0_S0_d --------------------------
	.section	.nv.constant0._Z16updateVelocitiesiP6float4S0_S0_d,"a",@progbits
	.sectionflags	@""
	.align	4
.nv.constant0._Z16updateVelocitiesiP6float4S0_S0_d:
	.zero		936


//--------------------- .nv.constant0._Z15updatePositionsiP6float4S0_S0_f --------------------------
	.section	.nv.constant0._Z15updatePositionsiP6float4S0_S0_f,"a",@progbits
	.sectionflags	@""
	.align	4
.nv.constant0._Z15updatePositionsiP6float4S0_S0_f:
	.zero		932


//--------------------- .nv.constant0._Z16forceCalculationPvS_ --------------------------
	.section	.nv.constant0._Z16forceCalculationPvS_,"a",@progbits
	.sectionflags	@""
	.align	4
.nv.constant0._Z16forceCalculationPvS_:
	.zero		912


//--------------------- SYMBOLS --------------------------

	.type		.nv.reservedSmem.offset0,@object
	.size		.nv.reservedSmem.offset0,0x4
	.type		.nv.reservedSmem.cap,@object
	.size		.nv.reservedSmem.cap,0x4
